	.target	sm_100a

	.elftype	@"ET_EXEC"


//--------------------- .note.nv.tkinfo           --------------------------
	.section	.note.nv.tkinfo,"",@"SHT_NOTE"
	.sectionflags	@"SHF_NOTE_NV_TKINFO"
	.tkinfo
        /*0018*/ 	.word	0x00000002
        /*0030*/ 	.string	""
        /*0030*/ 	.string	"ptxas"
        /*0030*/ 	.string	"Cuda compilation tools, release 13.0, V13.0.88"
        /*0030*/ 	.string	"Build cuda_13.0.r13.0/compiler.36424714_0"
        /*0030*/ 	.string	"-arch sm_100a -m 64 "



//--------------------- .note.nv.cuinfo           --------------------------
	.section	.note.nv.cuinfo,"",@"SHT_NOTE"
	.sectionflags	@"SHF_NOTE_NV_CUINFO"
        /*0018*/ 	.short	0x0002
        /*001a*/ 	.short	0x0064
        /*001c*/ 	.short	0x0082
	.zero		2


//--------------------- .nv.info                  --------------------------
	.section	.nv.info,"",@"SHT_CUDA_INFO"
	.align	4


	//----- nvinfo : EIATTR_REGCOUNT
	.align		4
        /*0000*/ 	.byte	0x04, 0x2f
        /*0002*/ 	.short	(.L_19 - .L_18)
	.align		4
.L_18:
        /*0004*/ 	.word	index@(_ZN7cutlass13device_kernelINS_4gemm6kernel13GemmUniversalIN4cute5tupleIJiiiiEEENS1_10collective13CollectiveMmaINS1_35MainloopSm100TmaUmmaWarpSpecializedILi5ELi2ELi4ENS5_IJNS4_1CILi2EEENSA_ILi1EEESC_EEEEENS5_IJNSA_ILi128EEENSA_ILi64EEENSA_ILi32EEEEEENS_12float_e4m3_tENS5_IJlSC_lEEESJ_SK_NS4_8TiledMMAINS4_8MMA_AtomIJNS4_10MMA_TraitsINS4_25SM100_MMA_F8F6F4_2x1SM_SSEJSJ_SJ_fSF_SG_NS4_17integral_constantINS4_4UMMA5MajorELSR_0EEESS_NSP_INSQ_7ScaleInELST_0EEESU_EEEEEENS4_6LayoutINS5_IJSC_SC_SC_EEENS5_IJNSA_ILi0EEESZ_SZ_EEEEENS5_IJNS4_10UnderscoreES12_S12_EEEEENS4_18SM100_TMA_2SM_LOADENS4_14ComposedLayoutINS4_7SwizzleILi1ELi4ELi3EEENS4_18smem_ptr_flag_bitsILi8EEENSX_INS5_IJNSA_ILi8EEESH_EEENS5_IJSH_SC_EEEEEEEvNS4_8identityES15_S1F_vS1G_EENS_8epilogue10collective18CollectiveEpilogueINS1I_23Sm100TmaWarpSpecializedILi1ELi1ELi32ELb0ELb0EEEJNS5_IJSG_SG_SH_EEENS5_IJNSX_ISG_SC_EES1O_EEESJ_SK_SJ_SK_NS1I_6fusion15FusionCallbacksIS1M_NS1Q_17LinearCombinationISJ_fSJ_fLNS_15FloatRoundStyleE2EEES1N_S1P_JEEENS4_5SM1004TMEM4LOAD26SM100_TMEM_LOAD_32dp32b32xENS4_13SM90_TMA_LOADENS16_INS17_ILi2ELi4ELi3EEES1A_NSX_INS5_IJS1B_SG_EEENS5_IJSG_SC_EEEEEEENS4_39AutoVectorizingCopyWithAssumedAlignmentILi128EEENS4_14SM90_TMA_STOREES25_S27_S27_EEEvvEEEEvNT_6ParamsE)
        /*0008*/ 	.word	0x0000007b


	//----- nvinfo : EIATTR_FRAME_SIZE
	.align		4
.L_19:
        /*000c*/ 	.byte	0x04, 0x11
        /*000e*/ 	.short	(.L_21 - .L_20)
	.align		4
.L_20:
        /*0010*/ 	.word	index@($__internal_2_$__cuda_sm10x_tcgen05_guardrail_trap_unallocated_columns_being_dealloced)
        /*0014*/ 	.word	0x00000000


	//----- nvinfo : EIATTR_FRAME_SIZE
	.align		4
.L_21:
        /*0018*/ 	.byte	0x04, 0x11
        /*001a*/ 	.short	(.L_23 - .L_22)
	.align		4
.L_22:
        /*001c*/ 	.word	index@($__internal_1_$__cuda_sm10x_tcgen05_guardrail_trap_phase_invalid_during_alloc)
        /*0020*/ 	.word	0x00000000


	//----- nvinfo : EIATTR_FRAME_SIZE
	.align		4
.L_23:
        /*0024*/ 	.byte	0x04, 0x11
        /*0026*/ 	.short	(.L_25 - .L_24)
	.align		4
.L_24:
        /*0028*/ 	.word	index@($__internal_0_$__cuda_sm10x_tcgen05_guardrail_trap_col_being_dealloced_not_returned_by_alloc)
        /*002c*/ 	.word	0x00000000


	//----- nvinfo : EIATTR_FRAME_SIZE
	.align		4
.L_25:
        /*0030*/ 	.byte	0x04, 0x11
        /*0032*/ 	.short	(.L_27 - .L_26)
	.align		4
.L_26:
        /*0034*/ 	.word	index@(_ZN7cutlass13device_kernelINS_4gemm6kernel13GemmUniversalIN4cute5tupleIJiiiiEEENS1_10collective13CollectiveMmaINS1_35MainloopSm100TmaUmmaWarpSpecializedILi5ELi2ELi4ENS5_IJNS4_1CILi2EEENSA_ILi1EEESC_EEEEENS5_IJNSA_ILi128EEENSA_ILi64EEENSA_ILi32EEEEEENS_12float_e4m3_tENS5_IJlSC_lEEESJ_SK_NS4_8TiledMMAINS4_8MMA_AtomIJNS4_10MMA_TraitsINS4_25SM100_MMA_F8F6F4_2x1SM_SSEJSJ_SJ_fSF_SG_NS4_17integral_constantINS4_4UMMA5MajorELSR_0EEESS_NSP_INSQ_7ScaleInELST_0EEESU_EEEEEENS4_6LayoutINS5_IJSC_SC_SC_EEENS5_IJNSA_ILi0EEESZ_SZ_EEEEENS5_IJNS4_10UnderscoreES12_S12_EEEEENS4_18SM100_TMA_2SM_LOADENS4_14ComposedLayoutINS4_7SwizzleILi1ELi4ELi3EEENS4_18smem_ptr_flag_bitsILi8EEENSX_INS5_IJNSA_ILi8EEESH_EEENS5_IJSH_SC_EEEEEEEvNS4_8identityES15_S1F_vS1G_EENS_8epilogue10collective18CollectiveEpilogueINS1I_23Sm100TmaWarpSpecializedILi1ELi1ELi32ELb0ELb0EEEJNS5_IJSG_SG_SH_EEENS5_IJNSX_ISG_SC_EES1O_EEESJ_SK_SJ_SK_NS1I_6fusion15FusionCallbacksIS1M_NS1Q_17LinearCombinationISJ_fSJ_fLNS_15FloatRoundStyleE2EEES1N_S1P_JEEENS4_5SM1004TMEM4LOAD26SM100_TMEM_LOAD_32dp32b32xENS4_13SM90_TMA_LOADENS16_INS17_ILi2ELi4ELi3EEES1A_NSX_INS5_IJS1B_SG_EEENS5_IJSG_SC_EEEEEEENS4_39AutoVectorizingCopyWithAssumedAlignmentILi128EEENS4_14SM90_TMA_STOREES25_S27_S27_EEEvvEEEEvNT_6ParamsE)
        /*0038*/ 	.word	0x00000000


	//----- nvinfo : EIATTR_MIN_STACK_SIZE
	.align		4
.L_27:
        /*003c*/ 	.byte	0x04, 0x12
        /*003e*/ 	.short	(.L_29 - .L_28)
	.align		4
.L_28:
        /*0040*/ 	.word	index@(_ZN7cutlass13device_kernelINS_4gemm6kernel13GemmUniversalIN4cute5tupleIJiiiiEEENS1_10collective13CollectiveMmaINS1_35MainloopSm100TmaUmmaWarpSpecializedILi5ELi2ELi4ENS5_IJNS4_1CILi2EEENSA_ILi1EEESC_EEEEENS5_IJNSA_ILi128EEENSA_ILi64EEENSA_ILi32EEEEEENS_12float_e4m3_tENS5_IJlSC_lEEESJ_SK_NS4_8TiledMMAINS4_8MMA_AtomIJNS4_10MMA_TraitsINS4_25SM100_MMA_F8F6F4_2x1SM_SSEJSJ_SJ_fSF_SG_NS4_17integral_constantINS4_4UMMA5MajorELSR_0EEESS_NSP_INSQ_7ScaleInELST_0EEESU_EEEEEENS4_6LayoutINS5_IJSC_SC_SC_EEENS5_IJNSA_ILi0EEESZ_SZ_EEEEENS5_IJNS4_10UnderscoreES12_S12_EEEEENS4_18SM100_TMA_2SM_LOADENS4_14ComposedLayoutINS4_7SwizzleILi1ELi4ELi3EEENS4_18smem_ptr_flag_bitsILi8EEENSX_INS5_IJNSA_ILi8EEESH_EEENS5_IJSH_SC_EEEEEEEvNS4_8identityES15_S1F_vS1G_EENS_8epilogue10collective18CollectiveEpilogueINS1I_23Sm100TmaWarpSpecializedILi1ELi1ELi32ELb0ELb0EEEJNS5_IJSG_SG_SH_EEENS5_IJNSX_ISG_SC_EES1O_EEESJ_SK_SJ_SK_NS1I_6fusion15FusionCallbacksIS1M_NS1Q_17LinearCombinationISJ_fSJ_fLNS_15FloatRoundStyleE2EEES1N_S1P_JEEENS4_5SM1004TMEM4LOAD26SM100_TMEM_LOAD_32dp32b32xENS4_13SM90_TMA_LOADENS16_INS17_ILi2ELi4ELi3EEES1A_NSX_INS5_IJS1B_SG_EEENS5_IJSG_SC_EEEEEEENS4_39AutoVectorizingCopyWithAssumedAlignmentILi128EEENS4_14SM90_TMA_STOREES25_S27_S27_EEEvvEEEEvNT_6ParamsE)
        /*0044*/ 	.word	0x00000000
.L_29:


//--------------------- .nv.compat                --------------------------
	.section	.nv.compat,"",@"SHT_CUDA_COMPAT_INFO"
	.align	4
        /*0000*/ 	.byte	0x02, 0x09, 0x01, 0x00, 0x02, 0x02, 0x02, 0x00, 0x02, 0x05, 0x05, 0x00, 0x03, 0x07, 0x01, 0x01
        /*0010*/ 	.byte	0x02, 0x03, 0x01, 0x00, 0x02, 0x06, 0x01, 0x00, 0x04, 0x0b, 0x08, 0x00, 0x09, 0x00, 0x00, 0x00
        /*0020*/ 	.byte	0x00, 0x00, 0x00, 0x00


//--------------------- .nv.info._ZN7cutlass13device_kernelINS_4gemm6kernel13GemmUniversalIN4cute5tupleIJiiiiEEENS1_10collective13CollectiveMmaINS1_35MainloopSm100TmaUmmaWarpSpecializedILi5ELi2ELi4ENS5_IJNS4_1CILi2EEENSA_ILi1EEESC_EEEEENS5_IJNSA_ILi128EEENSA_ILi64EEENSA_ILi32EEEEEENS_12float_e4m3_tENS5_IJlSC_lEEESJ_SK_NS4_8TiledMMAINS4_8MMA_AtomIJNS4_10MMA_TraitsINS4_25SM100_MMA_F8F6F4_2x1SM_SSEJSJ_SJ_fSF_SG_NS4_17integral_constantINS4_4UMMA5MajorELSR_0EEESS_NSP_INSQ_7ScaleInELST_0EEESU_EEEEEENS4_6LayoutINS5_IJSC_SC_SC_EEENS5_IJNSA_ILi0EEESZ_SZ_EEEEENS5_IJNS4_10UnderscoreES12_S12_EEEEENS4_18SM100_TMA_2SM_LOADENS4_14ComposedLayoutINS4_7SwizzleILi1ELi4ELi3EEENS4_18smem_ptr_flag_bitsILi8EEENSX_INS5_IJNSA_ILi8EEESH_EEENS5_IJSH_SC_EEEEEEEvNS4_8identityES15_S1F_vS1G_EENS_8epilogue10collective18CollectiveEpilogueINS1I_23Sm100TmaWarpSpecializedILi1ELi1ELi32ELb0ELb0EEEJNS5_IJSG_SG_SH_EEENS5_IJNSX_ISG_SC_EES1O_EEESJ_SK_SJ_SK_NS1I_6fusion15FusionCallbacksIS1M_NS1Q_17LinearCombinationISJ_fSJ_fLNS_15FloatRoundStyleE2EEES1N_S1P_JEEENS4_5SM1004TMEM4LOAD26SM100_TMEM_LOAD_32dp32b32xENS4_13SM90_TMA_LOADENS16_INS17_ILi2ELi4ELi3EEES1A_NSX_INS5_IJS1B_SG_EEENS5_IJSG_SC_EEEEEEENS4_39AutoVectorizingCopyWithAssumedAlignmentILi128EEENS4_14SM90_TMA_STOREES25_S27_S27_EEEvvEEEEvNT_6ParamsE --------------------------
	.section	.nv.info._ZN7cutlass13device_kernelINS_4gemm6kernel13GemmUniversalIN4cute5tupleIJiiiiEEENS1_10collective13CollectiveMmaINS1_35MainloopSm100TmaUmmaWarpSpecializedILi5ELi2ELi4ENS5_IJNS4_1CILi2EEENSA_ILi1EEESC_EEEEENS5_IJNSA_ILi128EEENSA_ILi64EEENSA_ILi32EEEEEENS_12float_e4m3_tENS5_IJlSC_lEEESJ_SK_NS4_8TiledMMAINS4_8MMA_AtomIJNS4_10MMA_TraitsINS4_25SM100_MMA_F8F6F4_2x1SM_SSEJSJ_SJ_fSF_SG_NS4_17integral_constantINS4_4UMMA5MajorELSR_0EEESS_NSP_INSQ_7ScaleInELST_0EEESU_EEEEEENS4_6LayoutINS5_IJSC_SC_SC_EEENS5_IJNSA_ILi0EEESZ_SZ_EEEEENS5_IJNS4_10UnderscoreES12_S12_EEEEENS4_18SM100_TMA_2SM_LOADENS4_14ComposedLayoutINS4_7SwizzleILi1ELi4ELi3EEENS4_18smem_ptr_flag_bitsILi8EEENSX_INS5_IJNSA_ILi8EEESH_EEENS5_IJSH_SC_EEEEEEEvNS4_8identityES15_S1F_vS1G_EENS_8epilogue10collective18CollectiveEpilogueINS1I_23Sm100TmaWarpSpecializedILi1ELi1ELi32ELb0ELb0EEEJNS5_IJSG_SG_SH_EEENS5_IJNSX_ISG_SC_EES1O_EEESJ_SK_SJ_SK_NS1I_6fusion15FusionCallbacksIS1M_NS1Q_17LinearCombinationISJ_fSJ_fLNS_15FloatRoundStyleE2EEES1N_S1P_JEEENS4_5SM1004TMEM4LOAD26SM100_TMEM_LOAD_32dp32b32xENS4_13SM90_TMA_LOADENS16_INS17_ILi2ELi4ELi3EEES1A_NSX_INS5_IJS1B_SG_EEENS5_IJSG_SC_EEEEEEENS4_39AutoVectorizingCopyWithAssumedAlignmentILi128EEENS4_14SM90_TMA_STOREES25_S27_S27_EEEvvEEEEvNT_6ParamsE,"",@"SHT_CUDA_INFO"
	.sectionflags	@""
	.align	4


	//----- nvinfo : EIATTR_CUDA_API_VERSION
	.align		4
        /*0000*/ 	.byte	0x04, 0x37
        /*0002*/ 	.short	(.L_31 - .L_30)
.L_30:
        /*0004*/ 	.word	0x00000082


	//----- nvinfo : EIATTR_KPARAM_INFO
	.align		4
.L_31:
        /*0008*/ 	.byte	0x04, 0x17
        /*000a*/ 	.short	(.L_33 - .L_32)
.L_32:
        /*000c*/ 	.word	0x00000000
        /*0010*/ 	.short	0x0000
        /*0012*/ 	.short	0x0000
        /*0014*/ 	.byte	0x00, 0xf0, 0x01, 0x20


	//----- nvinfo : EIATTR_AT_ENTRY_FRAGMENTS
	.align		4
.L_33:
        /*0018*/ 	.byte	0x04, 0x4f
        /*001a*/ 	.short	(.L_35 - .L_34)


	//   ....[0]....
.L_34:
        /*001c*/ 	.word	0x00000007


	//----- nvinfo : EIATTR_RESERVED_SMEM_USED
	.align		4
.L_35:
        /*0020*/ 	.byte	0x01, 0x41
	.zero		2


	//----- nvinfo : EIATTR_SPARSE_MMA_MASK
	.align		4
        /*0024*/ 	.byte	0x03, 0x50
        /*0026*/ 	.short	0x0000


	//----- nvinfo : EIATTR_TCGEN05_2CTA_USED
	.align		4
        /*0028*/ 	.byte	0x01, 0x52
	.zero		2


	//----- nvinfo : EIATTR_MAXREG_COUNT
	.align		4
        /*002c*/ 	.byte	0x03, 0x1b
        /*002e*/ 	.short	0x00ff


	//----- nvinfo : EIATTR_NUM_BARRIERS
	.align		4
        /*0030*/ 	.byte	0x02, 0x4c
        /*0032*/ 	.byte	0x07
	.zero		1


	//----- nvinfo : EIATTR_EXTERNS
	.align		4
        /*0034*/ 	.byte	0x04, 0x0f
        /*0036*/ 	.short	(.L_37 - .L_36)


	//   ....[0]....
	.align		4
.L_36:
        /*0038*/ 	.word	index@(__assertfail)


	//----- nvinfo : EIATTR_MERCURY_ISA_VERSION
	.align		4
.L_37:
        /*003c*/ 	.byte	0x03, 0x5f
        /*003e*/ 	.short	0x0101


	//----- nvinfo : EIATTR_INT_WARP_WIDE_INSTR_OFFSETS
	.align		4
        /*0040*/ 	.byte	0x04, 0x31
        /*0042*/ 	.short	(.L_39 - .L_38)


	//   ....[0]....
.L_38:
        /*0044*/ 	.word	0x00000cd0


	//   ....[1]....
        /*0048*/ 	.word	0x00000d70


	//   ....[2]....
        /*004c*/ 	.word	0x000020d0


	//   ....[3]....
        /*0050*/ 	.word	0x00003ef0


	//   ....[4]....
        /*0054*/ 	.word	0x00003f10


	//   ....[5]....
        /*0058*/ 	.word	0x00003f40


	//   ....[6]....
        /*005c*/ 	.word	0x00004950


	//   ....[7]....
        /*0060*/ 	.word	0x00004a70


	//----- nvinfo : EIATTR_COOP_GROUP_MASK_REGIDS
	.align		4
.L_39:
        /*0064*/ 	.byte	0x04, 0x29
        /*0066*/ 	.short	(.L_41 - .L_40)


	//   ....[0]....
.L_40:
        /*0068*/ 	.word	0xffffffff


	//   ....[1]....
        /*006c*/ 	.word	0xffffffff


	//   ....[2]....
        /*0070*/ 	.word	0xffffffff


	//   ....[3]....
        /*0074*/ 	.word	0xffffffff


	//   ....[4]....
        /*0078*/ 	.word	0xffffffff


	//   ....[5]....
        /*007c*/ 	.word	0xffffffff


	//   ....[6]....
        /*0080*/ 	.word	0xffffffff


	//   ....[7]....
        /*0084*/ 	.word	0xffffffff


	//   ....[8]....
        /*0088*/ 	.word	0xffffffff


	//   ....[9]....
        /*008c*/ 	.word	0xffffffff


	//   ....[10]....
        /*0090*/ 	.word	0xffffffff


	//   ....[11]....
        /*0094*/ 	.word	0xffffffff


	//   ....[12]....
        /*0098*/ 	.word	0xffffffff


	//   ....[13]....
        /*009c*/ 	.word	0xffffffff


	//----- nvinfo : EIATTR_COOP_GROUP_INSTR_OFFSETS
	.align		4
.L_41:
        /*00a0*/ 	.byte	0x04, 0x28
        /*00a2*/ 	.short	(.L_43 - .L_42)


	//   ....[0]....
.L_42:
        /*00a4*/ 	.word	0x000000c0


	//   ....[1]....
        /*00a8*/ 	.word	0x00000500


	//   ....[2]....
        /*00ac*/ 	.word	0x000006a0


	//   ....[3]....
        /*00b0*/ 	.word	0x000007d0


	//   ....[4]....
        /*00b4*/ 	.word	0x000008c0


	//   ....[5]....
        /*00b8*/ 	.word	0x00000a20


	//   ....[6]....
        /*00bc*/ 	.word	0x00000bb0


	//   ....[7]....
        /*00c0*/ 	.word	0x00000df0


	//   ....[8]....
        /*00c4*/ 	.word	0x00001fb0


	//   ....[9]....
        /*00c8*/ 	.word	0x00002e20


	//   ....[10]....
        /*00cc*/ 	.word	0x000032f0


	//   ....[11]....
        /*00d0*/ 	.word	0x00003320


	//   ....[12]....
        /*00d4*/ 	.word	0x00003df0


	//   ....[13]....
        /*00d8*/ 	.word	0x00004000


	//----- nvinfo : EIATTR_VRC_CTA_INIT_COUNT
	.align		4
.L_43:
        /*00dc*/ 	.byte	0x02, 0x4a
        /*00de*/ 	.byte	0x80
	.zero		1


	//----- nvinfo : EIATTR_SYSCALL_OFFSETS
	.align		4
        /*00e0*/ 	.byte	0x04, 0x46
        /*00e2*/ 	.short	(.L_45 - .L_44)


	//   ....[0]....
.L_44:
        /*00e4*/ 	.word	0x00005470


	//   ....[1]....
        /*00e8*/ 	.word	0x000055b0


	//   ....[2]....
        /*00ec*/ 	.word	0x00005cc0


	//----- nvinfo : EIATTR_MBARRIER_INSTR_OFFSETS
	.align		4
.L_45:
        /*00f0*/ 	.byte	0x04, 0x39
        /*00f2*/ 	.short	(.L_47 - .L_46)


	//   ....[0]....
.L_46:
        /*00f4*/ 	.word	0x000005f0
        /*00f8*/ 	.word	0x000000ff
        /*00fc*/ 	.word	0x00000000
        /*0100*/ 	.short	0x0100
        /*0102*/ 	.byte	0x08
	.zero		1


	//   ....[1]....
        /*0104*/ 	.word	0x00000600
        /*0108*/ 	.word	0x000000ff
        /*010c*/ 	.word	0x00000028
        /*0110*/ 	.short	0x0100
        /*0112*/ 	.byte	0x08
	.zero		1


	//   ....[2]....
        /*0114*/ 	.word	0x00000610
        /*0118*/ 	.word	0x000000ff
        /*011c*/ 	.word	0x00000008
        /*0120*/ 	.short	0x0100
        /*0122*/ 	.byte	0x08
	.zero		1


	//   ....[3]....
        /*0124*/ 	.word	0x00000620
        /*0128*/ 	.word	0x000000ff
        /*012c*/ 	.word	0x00000030
        /*0130*/ 	.short	0x0100
        /*0132*/ 	.byte	0x08
	.zero		1


	//   ....[4]....
        /*0134*/ 	.word	0x00000630
        /*0138*/ 	.word	0x000000ff
        /*013c*/ 	.word	0x00000010
        /*0140*/ 	.short	0x0100
        /*0142*/ 	.byte	0x08
	.zero		1


	//   ....[5]....
        /*0144*/ 	.word	0x00000640
        /*0148*/ 	.word	0x000000ff
        /*014c*/ 	.word	0x00000038
        /*0150*/ 	.short	0x0100
        /*0152*/ 	.byte	0x08
	.zero		1


	//   ....[6]....
        /*0154*/ 	.word	0x00000650
        /*0158*/ 	.word	0x000000ff
        /*015c*/ 	.word	0x00000018
        /*0160*/ 	.short	0x0100
        /*0162*/ 	.byte	0x08
	.zero		1


	//   ....[7]....
        /*0164*/ 	.word	0x00000660
        /*0168*/ 	.word	0x000000ff
        /*016c*/ 	.word	0x00000040
        /*0170*/ 	.short	0x0100
        /*0172*/ 	.byte	0x08
	.zero		1


	//   ....[8]....
        /*0174*/ 	.word	0x00000670
        /*0178*/ 	.word	0x000000ff
        /*017c*/ 	.word	0x00000020
        /*0180*/ 	.short	0x0100
        /*0182*/ 	.byte	0x08
	.zero		1


	//   ....[9]....
        /*0184*/ 	.word	0x00000680
        /*0188*/ 	.word	0x000000ff
        /*018c*/ 	.word	0x00000048
        /*0190*/ 	.short	0x0100
        /*0192*/ 	.byte	0x08
	.zero		1


	//   ....[10]....
        /*0194*/ 	.word	0x000007a0
        /*0198*/ 	.word	0x000000ff
        /*019c*/ 	.word	0x00000050
        /*01a0*/ 	.short	0x0100
        /*01a2*/ 	.byte	0x09
	.zero		1


	//   ....[11]....
        /*01a4*/ 	.word	0x000007b0
        /*01a8*/ 	.word	0x000000ff
        /*01ac*/ 	.word	0x00000058
        /*01b0*/ 	.short	0x0100
        /*01b2*/ 	.byte	0x09
	.zero		1


	//   ....[12]....
        /*01b4*/ 	.word	0x00000890
        /*01b8*/ 	.word	0x000000ff
        /*01bc*/ 	.word	0x00000060
        /*01c0*/ 	.short	0x0100
        /*01c2*/ 	.byte	0x08
	.zero		1


	//   ....[13]....
        /*01c4*/ 	.word	0x000008a0
        /*01c8*/ 	.word	0x000000ff
        /*01cc*/ 	.word	0x00000068
        /*01d0*/ 	.short	0x0100
        /*01d2*/ 	.byte	0x08
	.zero		1


	//   ....[14]....
        /*01d4*/ 	.word	0x000009d0
        /*01d8*/ 	.word	0x000000ff
        /*01dc*/ 	.word	0x00000070
        /*01e0*/ 	.short	0x0100
        /*01e2*/ 	.byte	0x08
	.zero		1


	//   ....[15]....
        /*01e4*/ 	.word	0x000009e0
        /*01e8*/ 	.word	0x000000ff
        /*01ec*/ 	.word	0x00000080
        /*01f0*/ 	.short	0x0100
        /*01f2*/ 	.byte	0x08
	.zero		1


	//   ....[16]....
        /*01f4*/ 	.word	0x000009f0
        /*01f8*/ 	.word	0x000000ff
        /*01fc*/ 	.word	0x00000078
        /*0200*/ 	.short	0x0100
        /*0202*/ 	.byte	0x08
	.zero		1


	//   ....[17]....
        /*0204*/ 	.word	0x00000a00
        /*0208*/ 	.word	0x000000ff
        /*020c*/ 	.word	0x00000088
        /*0210*/ 	.short	0x0100
        /*0212*/ 	.byte	0x08
	.zero		1


	//   ....[18]....
        /*0214*/ 	.word	0x00000b20
        /*0218*/ 	.word	0x000000ff
        /*021c*/ 	.word	0x00000090
        /*0220*/ 	.short	0x0100
        /*0222*/ 	.byte	0x09
	.zero		1


	//   ....[19]....
        /*0224*/ 	.word	0x00000b30
        /*0228*/ 	.word	0x000000ff
        /*022c*/ 	.word	0x000000b0
        /*0230*/ 	.short	0x0100
        /*0232*/ 	.byte	0x09
	.zero		1


	//   ....[20]....
        /*0234*/ 	.word	0x00000b40
        /*0238*/ 	.word	0x000000ff
        /*023c*/ 	.word	0x00000098
        /*0240*/ 	.short	0x0100
        /*0242*/ 	.byte	0x09
	.zero		1


	//   ....[21]....
        /*0244*/ 	.word	0x00000b50
        /*0248*/ 	.word	0x000000ff
        /*024c*/ 	.word	0x000000b8
        /*0250*/ 	.short	0x0100
        /*0252*/ 	.byte	0x09
	.zero		1


	//   ....[22]....
        /*0254*/ 	.word	0x00000b60
        /*0258*/ 	.word	0x000000ff
        /*025c*/ 	.word	0x000000a0
        /*0260*/ 	.short	0x0100
        /*0262*/ 	.byte	0x09
	.zero		1


	//   ....[23]....
        /*0264*/ 	.word	0x00000b70
        /*0268*/ 	.word	0x000000ff
        /*026c*/ 	.word	0x000000c0
        /*0270*/ 	.short	0x0100
        /*0272*/ 	.byte	0x09
	.zero		1


	//   ....[24]....
        /*0274*/ 	.word	0x00000b80
        /*0278*/ 	.word	0x000000ff
        /*027c*/ 	.word	0x000000a8
        /*0280*/ 	.short	0x0100
        /*0282*/ 	.byte	0x09
	.zero		1


	//   ....[25]....
        /*0284*/ 	.word	0x00000b90
        /*0288*/ 	.word	0x000000ff
        /*028c*/ 	.word	0x000000c8
        /*0290*/ 	.short	0x0100
        /*0292*/ 	.byte	0x09
	.zero		1


	//   ....[26]....
        /*0294*/ 	.word	0x00000c80
        /*0298*/ 	.word	0x000000ff
        /*029c*/ 	.word	0x000000d0
        /*02a0*/ 	.short	0x0100
        /*02a2*/ 	.byte	0x08
	.zero		1


	//   ....[27]....
        /*02a4*/ 	.word	0x00000c90
        /*02a8*/ 	.word	0x000000ff
        /*02ac*/ 	.word	0x000000e0
        /*02b0*/ 	.short	0x0100
        /*02b2*/ 	.byte	0x08
	.zero		1


	//   ....[28]....
        /*02b4*/ 	.word	0x00000ca0
        /*02b8*/ 	.word	0x000000ff
        /*02bc*/ 	.word	0x000000d8
        /*02c0*/ 	.short	0x0100
        /*02c2*/ 	.byte	0x08
	.zero		1


	//   ....[29]....
        /*02c4*/ 	.word	0x00000cb0
        /*02c8*/ 	.word	0x000000ff
        /*02cc*/ 	.word	0x000000e8
        /*02d0*/ 	.short	0x0100
        /*02d2*/ 	.byte	0x08
	.zero		1


	//   ....[30]....
        /*02d4*/ 	.word	0x00000da0
        /*02d8*/ 	.word	0x000000ff
        /*02dc*/ 	.word	0x000000f0
        /*02e0*/ 	.short	0x0100
        /*02e2*/ 	.byte	0x06
	.zero		1


	//   ....[31]....
        /*02e4*/ 	.word	0x000017b0
        /*02e8*/ 	.word	0x00000003
        /*02ec*/ 	.word	0x000000e0
        /*02f0*/ 	.short	0x010a
        /*02f2*/ 	.byte	0xff
	.zero		1


	//   ....[32]....
        /*02f4*/ 	.word	0x000017e0
        /*02f8*/ 	.word	0x00000003
        /*02fc*/ 	.word	0x000000d0
        /*0300*/ 	.short	0x0101
        /*0302*/ 	.byte	0xff
	.zero		1


	//   ....[33]....
        /*0304*/ 	.word	0x000018e0
        /*0308*/ 	.word	0x000000ff
        /*030c*/ 	.word	0x00000028
        /*0310*/ 	.short	0x010a
        /*0312*/ 	.byte	0x08
	.zero		1


	//   ....[34]....
        /*0314*/ 	.word	0x000019b0
        /*0318*/ 	.word	0x000000ff
        /*031c*/ 	.word	0x00000028
        /*0320*/ 	.short	0x010a
        /*0322*/ 	.byte	0x21
	.zero		1


	//   ....[35]....
        /*0324*/ 	.word	0x00001b60
        /*0328*/ 	.word	0x000000ff
        /*032c*/ 	.word	0x00000028
        /*0330*/ 	.short	0x010a
        /*0332*/ 	.byte	0x08
	.zero		1


	//   ....[36]....
        /*0334*/ 	.word	0x00001c60
        /*0338*/ 	.word	0x000000ff
        /*033c*/ 	.word	0x00000068
        /*0340*/ 	.short	0x0101
        /*0342*/ 	.byte	0x04
	.zero		1


	//   ....[37]....
        /*0344*/ 	.word	0x00001c80
        /*0348*/ 	.word	0x000000ff
        /*034c*/ 	.word	0x00000028
        /*0350*/ 	.short	0x010a
        /*0352*/ 	.byte	0x08
	.zero		1


	//   ....[38]....
        /*0354*/ 	.word	0x00001d00
        /*0358*/ 	.word	0x000000ff
        /*035c*/ 	.word	0x00000028
        /*0360*/ 	.short	0x010a
        /*0362*/ 	.byte	0x11
	.zero		1


	//   ....[39]....
        /*0364*/ 	.word	0x00001e90
        /*0368*/ 	.word	0x000000ff
        /*036c*/ 	.word	0x00000028
        /*0370*/ 	.short	0x010a
        /*0372*/ 	.byte	0x08
	.zero		1


	//   ....[40]....
        /*0374*/ 	.word	0x00001fe0
        /*0378*/ 	.word	0x00000002
        /*037c*/ 	.word	0x00000070
        /*0380*/ 	.short	0x010a
        /*0382*/ 	.byte	0xff
	.zero		1


	//   ....[41]....
        /*0384*/ 	.word	0x000020a0
        /*0388*/ 	.word	0x00000002
        /*038c*/ 	.word	0x00000000
        /*0390*/ 	.short	0x0101
        /*0392*/ 	.byte	0xff
	.zero		1


	//   ....[42]....
        /*0394*/ 	.word	0x00002600
        /*0398*/ 	.word	0x000000ff
        /*039c*/ 	.word	0x00000000
        /*03a0*/ 	.short	0x010a
        /*03a2*/ 	.byte	0x05
	.zero		1


	//   ....[43]....
        /*03a4*/ 	.word	0x00002690
        /*03a8*/ 	.word	0x000000ff
        /*03ac*/ 	.word	0x00000000
        /*03b0*/ 	.short	0x010a
        /*03b2*/ 	.byte	0x05
	.zero		1


	//   ....[44]....
        /*03b4*/ 	.word	0x00002720
        /*03b8*/ 	.word	0x000000ff
        /*03bc*/ 	.word	0x00000000
        /*03c0*/ 	.short	0x010a
        /*03c2*/ 	.byte	0x05
	.zero		1


	//   ....[45]....
        /*03c4*/ 	.word	0x000027b0
        /*03c8*/ 	.word	0x000000ff
        /*03cc*/ 	.word	0x00000000
        /*03d0*/ 	.short	0x010a
        /*03d2*/ 	.byte	0x05
	.zero		1


	//   ....[46]....
        /*03d4*/ 	.word	0x00002850
        /*03d8*/ 	.word	0x00000000
        /*03dc*/ 	.word	0x00000000
        /*03e0*/ 	.short	0x010a
        /*03e2*/ 	.byte	0xff
	.zero		1


	//   ....[47]....
        /*03e4*/ 	.word	0x00002980
        /*03e8*/ 	.word	0x00000000
        /*03ec*/ 	.word	0x000000d0
        /*03f0*/ 	.short	0x010a
        /*03f2*/ 	.byte	0xff
	.zero		1


	//   ....[48]....
        /*03f4*/ 	.word	0x000029f0
        /*03f8*/ 	.word	0x00000004
        /*03fc*/ 	.word	0x00000000
        /*0400*/ 	.short	0x0101
        /*0402*/ 	.byte	0xff
	.zero		1


	//   ....[49]....
        /*0404*/ 	.word	0x00002a10
        /*0408*/ 	.word	0x000000ff
        /*040c*/ 	.word	0x00000080
        /*0410*/ 	.short	0x010a
        /*0412*/ 	.byte	0x05
	.zero		1


	//   ....[50]....
        /*0414*/ 	.word	0x00002b30
        /*0418*/ 	.word	0x00000000
        /*041c*/ 	.word	0x00000070
        /*0420*/ 	.short	0x010a
        /*0422*/ 	.byte	0xff
	.zero		1


	//   ....[51]....
        /*0424*/ 	.word	0x00002c30
        /*0428*/ 	.word	0x00000000
        /*042c*/ 	.word	0x00000000
        /*0430*/ 	.short	0x0101
        /*0432*/ 	.byte	0xff
	.zero		1


	//   ....[52]....
        /*0434*/ 	.word	0x00002cc0
        /*0438*/ 	.word	0x000000ff
        /*043c*/ 	.word	0x00000080
        /*0440*/ 	.short	0x0106
        /*0442*/ 	.byte	0x05
	.zero		1


	//   ....[53]....
        /*0444*/ 	.word	0x00002ce0
        /*0448*/ 	.word	0x000000ff
        /*044c*/ 	.word	0x00000080
        /*0450*/ 	.short	0x010a
        /*0452*/ 	.byte	0x05
	.zero		1


	//   ....[54]....
        /*0454*/ 	.word	0x00002d70
        /*0458*/ 	.word	0x000000ff
        /*045c*/ 	.word	0x00000080
        /*0460*/ 	.short	0x0106
        /*0462*/ 	.byte	0x04
	.zero		1


	//   ....[55]....
        /*0464*/ 	.word	0x00002db0
        /*0468*/ 	.word	0x00000000
        /*046c*/ 	.word	0x00000080
        /*0470*/ 	.short	0x010a
        /*0472*/ 	.byte	0xff
	.zero		1


	//   ....[56]....
        /*0474*/ 	.word	0x00002ff0
        /*0478*/ 	.word	0x000000ff
        /*047c*/ 	.word	0x00000008
        /*0480*/ 	.short	0x010a
        /*0482*/ 	.byte	0x06
	.zero		1


	//   ....[57]....
        /*0484*/ 	.word	0x00003010
        /*0488*/ 	.word	0x000000ff
        /*048c*/ 	.word	0x00000008
        /*0490*/ 	.short	0x010a
        /*0492*/ 	.byte	0x06
	.zero		1


	//   ....[58]....
        /*0494*/ 	.word	0x000031a0
        /*0498*/ 	.word	0x000000ff
        /*049c*/ 	.word	0x00000008
        /*04a0*/ 	.short	0x010a
        /*04a2*/ 	.byte	0x06
	.zero		1


	//   ....[59]....
        /*04a4*/ 	.word	0x000031c0
        /*04a8*/ 	.word	0x000000ff
        /*04ac*/ 	.word	0x00000008
        /*04b0*/ 	.short	0x010a
        /*04b2*/ 	.byte	0x06
	.zero		1


	//   ....[60]....
        /*04b4*/ 	.word	0x00003280
        /*04b8*/ 	.word	0x000000ff
        /*04bc*/ 	.word	0x00000000
        /*04c0*/ 	.short	0x0101
        /*04c2*/ 	.byte	0x07
	.zero		1


	//   ....[61]....
        /*04c4*/ 	.word	0x00003560
        /*04c8*/ 	.word	0x00000000
        /*04cc*/ 	.word	0x00000070
        /*04d0*/ 	.short	0x010a
        /*04d2*/ 	.byte	0xff
	.zero		1


	//   ....[62]....
        /*04d4*/ 	.word	0x00003620
        /*04d8*/ 	.word	0x00000000
        /*04dc*/ 	.word	0x00000000
        /*04e0*/ 	.short	0x0101
        /*04e2*/ 	.byte	0xff
	.zero		1


	//   ....[63]....
        /*04e4*/ 	.word	0x000036d0
        /*04e8*/ 	.word	0x000000ff
        /*04ec*/ 	.word	0x00000000
        /*04f0*/ 	.short	0x010a
        /*04f2*/ 	.byte	0x06
	.zero		1


	//   ....[64]....
        /*04f4*/ 	.word	0x000036e0
        /*04f8*/ 	.word	0x000000ff
        /*04fc*/ 	.word	0x000000b0
        /*0500*/ 	.short	0x010a
        /*0502*/ 	.byte	0x0b
	.zero		1


	//   ....[65]....
        /*0504*/ 	.word	0x000037a0
        /*0508*/ 	.word	0x000000ff
        /*050c*/ 	.word	0x00000000
        /*0510*/ 	.short	0x010a
        /*0512*/ 	.byte	0x09
	.zero		1


	//   ....[66]....
        /*0514*/ 	.word	0x000038e0
        /*0518*/ 	.word	0x000000ff
        /*051c*/ 	.word	0x00000000
        /*0520*/ 	.short	0x010a
        /*0522*/ 	.byte	0x06
	.zero		1


	//   ....[67]....
        /*0524*/ 	.word	0x00003ae0
        /*0528*/ 	.word	0x000000ff
        /*052c*/ 	.word	0x00000000
        /*0530*/ 	.short	0x010a
        /*0532*/ 	.byte	0x07
	.zero		1


	//   ....[68]....
        /*0534*/ 	.word	0x00003b70
        /*0538*/ 	.word	0x000000ff
        /*053c*/ 	.word	0x00000000
        /*0540*/ 	.short	0x010a
        /*0542*/ 	.byte	0x07
	.zero		1


	//   ....[69]....
        /*0544*/ 	.word	0x00003c00
        /*0548*/ 	.word	0x000000ff
        /*054c*/ 	.word	0x00000000
        /*0550*/ 	.short	0x010a
        /*0552*/ 	.byte	0x07
	.zero		1


	//   ....[70]....
        /*0554*/ 	.word	0x00003ca0
        /*0558*/ 	.word	0x00000000
        /*055c*/ 	.word	0x00000000
        /*0560*/ 	.short	0x010a
        /*0562*/ 	.byte	0xff
	.zero		1


	//   ....[71]....
        /*0564*/ 	.word	0x00003ce0
        /*0568*/ 	.word	0x00000000
        /*056c*/ 	.word	0x00000000
        /*0570*/ 	.short	0x010a
        /*0572*/ 	.byte	0xff
	.zero		1


	//   ....[72]....
        /*0574*/ 	.word	0x00003d50
        /*0578*/ 	.word	0x000000ff
        /*057c*/ 	.word	0x00000000
        /*0580*/ 	.short	0x0101
        /*0582*/ 	.byte	0x05
	.zero		1


	//   ....[73]....
        /*0584*/ 	.word	0x00003d90
        /*0588*/ 	.word	0x000000ff
        /*058c*/ 	.word	0x000000f0
        /*0590*/ 	.short	0x010a
        /*0592*/ 	.byte	0x08
	.zero		1


	//   ....[74]....
        /*0594*/ 	.word	0x00003de0
        /*0598*/ 	.word	0x000000ff
        /*059c*/ 	.word	0x00000000
        /*05a0*/ 	.short	0x0101
        /*05a2*/ 	.byte	0x05
	.zero		1


	//   ....[75]....
        /*05a4*/ 	.word	0x000041f0
        /*05a8*/ 	.word	0x00000000
        /*05ac*/ 	.word	0x00000070
        /*05b0*/ 	.short	0x010a
        /*05b2*/ 	.byte	0xff
	.zero		1


	//   ....[76]....
        /*05b4*/ 	.word	0x000042e0
        /*05b8*/ 	.word	0x00000000
        /*05bc*/ 	.word	0x00000000
        /*05c0*/ 	.short	0x0101
        /*05c2*/ 	.byte	0xff
	.zero		1


	//   ....[77]....
        /*05c4*/ 	.word	0x00004600
        /*05c8*/ 	.word	0x000000ff
        /*05cc*/ 	.word	0x00000068
        /*05d0*/ 	.short	0x010a
        /*05d2*/ 	.byte	0x06
	.zero		1


	//   ....[78]....
        /*05d4*/ 	.word	0x00004780
        /*05d8*/ 	.word	0x000000ff
        /*05dc*/ 	.word	0x00000058
        /*05e0*/ 	.short	0x010a
        /*05e2*/ 	.byte	0x06
	.zero		1


	//   ....[79]....
        /*05e4*/ 	.word	0x00004ab0
        /*05e8*/ 	.word	0x000000ff
        /*05ec*/ 	.word	0x00000050
        /*05f0*/ 	.short	0x010b
        /*05f2*/ 	.byte	0x06
	.zero		1


	//   ....[80]....
        /*05f4*/ 	.word	0x00004ad0
        /*05f8*/ 	.word	0x000000ff
        /*05fc*/ 	.word	0x00000000
        /*0600*/ 	.short	0x0101
        /*0602*/ 	.byte	0x25
	.zero		1


	//   ....[81]....
        /*0604*/ 	.word	0x00004b10
        /*0608*/ 	.word	0x00000000
        /*060c*/ 	.word	0x00000058
        /*0610*/ 	.short	0x010a
        /*0612*/ 	.byte	0xff
	.zero		1


	//   ....[82]....
        /*0614*/ 	.word	0x00004e80
        /*0618*/ 	.word	0x00000000
        /*061c*/ 	.word	0x00000070
        /*0620*/ 	.short	0x010a
        /*0622*/ 	.byte	0xff
	.zero		1


	//   ....[83]....
        /*0624*/ 	.word	0x00004f90
        /*0628*/ 	.word	0x00000000
        /*062c*/ 	.word	0x00000000
        /*0630*/ 	.short	0x0101
        /*0632*/ 	.byte	0xff
	.zero		1


	//   ....[84]....
        /*0634*/ 	.word	0x00005900
        /*0638*/ 	.word	0x000000ff
        /*063c*/ 	.word	0x00000050
        /*0640*/ 	.short	0x010a
        /*0642*/ 	.byte	0x2b
	.zero		1


	//   ....[85]....
        /*0644*/ 	.word	0x00005910
        /*0648*/ 	.word	0x00000071
        /*064c*/ 	.word	0x00000090
        /*0650*/ 	.short	0x010a
        /*0652*/ 	.byte	0xff
	.zero		1


	//   ....[86]....
        /*0654*/ 	.word	0x00005a60
        /*0658*/ 	.word	0x000000ff
        /*065c*/ 	.word	0x00000050
        /*0660*/ 	.short	0x010a
        /*0662*/ 	.byte	0x2b
	.zero		1


	//   ....[87]....
        /*0664*/ 	.word	0x00005b40
        /*0668*/ 	.word	0x000000ff
        /*066c*/ 	.word	0x00000000
        /*0670*/ 	.short	0x0101
        /*0672*/ 	.byte	0x04
	.zero		1


	//   ....[88]....
        /*0674*/ 	.word	0x00005ba0
        /*0678*/ 	.word	0x00000071
        /*067c*/ 	.word	0x00000090
        /*0680*/ 	.short	0x010a
        /*0682*/ 	.byte	0xff
	.zero		1


	//   ....[89]....
        /*0684*/ 	.word	0x00005e40
        /*0688*/ 	.word	0x00000071
        /*068c*/ 	.word	0x00000000
        /*0690*/ 	.short	0x0101
        /*0692*/ 	.byte	0xff
	.zero		1


	//   ....[90]....
        /*0694*/ 	.word	0x000067e0
        /*0698*/ 	.word	0x00000003
        /*069c*/ 	.word	0x000000e0
        /*06a0*/ 	.short	0x010a
        /*06a2*/ 	.byte	0xff
	.zero		1


	//   ....[91]....
        /*06a4*/ 	.word	0x00006840
        /*06a8*/ 	.word	0x00000002
        /*06ac*/ 	.word	0x00000028
        /*06b0*/ 	.short	0x010a
        /*06b2*/ 	.byte	0xff
	.zero		1


	//   ....[92]....
        /*06b4*/ 	.word	0x000068a0
        /*06b8*/ 	.word	0x00000002
        /*06bc*/ 	.word	0x00000028
        /*06c0*/ 	.short	0x010a
        /*06c2*/ 	.byte	0xff
	.zero		1


	//   ....[93]....
        /*06c4*/ 	.word	0x000068f0
        /*06c8*/ 	.word	0x00000002
        /*06cc*/ 	.word	0x00000070
        /*06d0*/ 	.short	0x010a
        /*06d2*/ 	.byte	0xff
	.zero		1


	//   ....[94]....
        /*06d4*/ 	.word	0x00006950
        /*06d8*/ 	.word	0x00000000
        /*06dc*/ 	.word	0x00000000
        /*06e0*/ 	.short	0x010a
        /*06e2*/ 	.byte	0xff
	.zero		1


	//   ....[95]....
        /*06e4*/ 	.word	0x000069b0
        /*06e8*/ 	.word	0x00000000
        /*06ec*/ 	.word	0x00000000
        /*06f0*/ 	.short	0x010a
        /*06f2*/ 	.byte	0xff
	.zero		1


	//   ....[96]....
        /*06f4*/ 	.word	0x00006a10
        /*06f8*/ 	.word	0x00000000
        /*06fc*/ 	.word	0x00000000
        /*0700*/ 	.short	0x010a
        /*0702*/ 	.byte	0xff
	.zero		1


	//   ....[97]....
        /*0704*/ 	.word	0x00006a70
        /*0708*/ 	.word	0x00000000
        /*070c*/ 	.word	0x00000000
        /*0710*/ 	.short	0x010a
        /*0712*/ 	.byte	0xff
	.zero		1


	//   ....[98]....
        /*0714*/ 	.word	0x00006ac0
        /*0718*/ 	.word	0x00000000
        /*071c*/ 	.word	0x000000d0
        /*0720*/ 	.short	0x010a
        /*0722*/ 	.byte	0xff
	.zero		1


	//   ....[99]....
        /*0724*/ 	.word	0x00006b20
        /*0728*/ 	.word	0x00000000
        /*072c*/ 	.word	0x00000080
        /*0730*/ 	.short	0x010a
        /*0732*/ 	.byte	0xff
	.zero		1


	//   ....[100]....
        /*0734*/ 	.word	0x00006b70
        /*0738*/ 	.word	0x00000000
        /*073c*/ 	.word	0x00000070
        /*0740*/ 	.short	0x010a
        /*0742*/ 	.byte	0xff
	.zero		1


	//   ....[101]....
        /*0744*/ 	.word	0x00006bd0
        /*0748*/ 	.word	0x00000000
        /*074c*/ 	.word	0x00000080
        /*0750*/ 	.short	0x010a
        /*0752*/ 	.byte	0xff
	.zero		1


	//   ....[102]....
        /*0754*/ 	.word	0x00006c30
        /*0758*/ 	.word	0x00000004
        /*075c*/ 	.word	0x00000008
        /*0760*/ 	.short	0x010a
        /*0762*/ 	.byte	0xff
	.zero		1


	//   ....[103]....
        /*0764*/ 	.word	0x00006d10
        /*0768*/ 	.word	0x00000002
        /*076c*/ 	.word	0x00000008
        /*0770*/ 	.short	0x010a
        /*0772*/ 	.byte	0xff
	.zero		1


	//   ....[104]....
        /*0774*/ 	.word	0x00006d60
        /*0778*/ 	.word	0x00000000
        /*077c*/ 	.word	0x00000070
        /*0780*/ 	.short	0x010a
        /*0782*/ 	.byte	0xff
	.zero		1


	//   ....[105]....
        /*0784*/ 	.word	0x00006dc0
        /*0788*/ 	.word	0x00000000
        /*078c*/ 	.word	0x000000b0
        /*0790*/ 	.short	0x010a
        /*0792*/ 	.byte	0xff
	.zero		1


	//   ....[106]....
        /*0794*/ 	.word	0x00006e20
        /*0798*/ 	.word	0x00000000
        /*079c*/ 	.word	0x00000000
        /*07a0*/ 	.short	0x010a
        /*07a2*/ 	.byte	0xff
	.zero		1


	//   ....[107]....
        /*07a4*/ 	.word	0x00006e80
        /*07a8*/ 	.word	0x00000000
        /*07ac*/ 	.word	0x00000000
        /*07b0*/ 	.short	0x010a
        /*07b2*/ 	.byte	0xff
	.zero		1


	//   ....[108]....
        /*07b4*/ 	.word	0x00006ee0
        /*07b8*/ 	.word	0x00000000
        /*07bc*/ 	.word	0x00000000
        /*07c0*/ 	.short	0x010a
        /*07c2*/ 	.byte	0xff
	.zero		1


	//   ....[109]....
        /*07c4*/ 	.word	0x00006f40
        /*07c8*/ 	.word	0x00000000
        /*07cc*/ 	.word	0x00000000
        /*07d0*/ 	.short	0x010a
        /*07d2*/ 	.byte	0xff
	.zero		1


	//   ....[110]....
        /*07d4*/ 	.word	0x00006fa0
        /*07d8*/ 	.word	0x00000000
        /*07dc*/ 	.word	0x000000f0
        /*07e0*/ 	.short	0x010a
        /*07e2*/ 	.byte	0xff
	.zero		1


	//   ....[111]....
        /*07e4*/ 	.word	0x00006ff0
        /*07e8*/ 	.word	0x00000000
        /*07ec*/ 	.word	0x00000070
        /*07f0*/ 	.short	0x010a
        /*07f2*/ 	.byte	0xff
	.zero		1


	//   ....[112]....
        /*07f4*/ 	.word	0x00007050
        /*07f8*/ 	.word	0x00000000
        /*07fc*/ 	.word	0x00000068
        /*0800*/ 	.short	0x010a
        /*0802*/ 	.byte	0xff
	.zero		1


	//   ....[113]....
        /*0804*/ 	.word	0x000070b0
        /*0808*/ 	.word	0x00000003
        /*080c*/ 	.word	0x00000058
        /*0810*/ 	.short	0x010a
        /*0812*/ 	.byte	0xff
	.zero		1


	//   ....[114]....
        /*0814*/ 	.word	0x00007100
        /*0818*/ 	.word	0x00000000
        /*081c*/ 	.word	0x00000070
        /*0820*/ 	.short	0x010a
        /*0822*/ 	.byte	0xff
	.zero		1


	//   ....[115]....
        /*0824*/ 	.word	0x00007160
        /*0828*/ 	.word	0x00000000
        /*082c*/ 	.word	0x00000050
        /*0830*/ 	.short	0x010a
        /*0832*/ 	.byte	0xff
	.zero		1


	//   ....[116]....
        /*0834*/ 	.word	0x000071b0
        /*0838*/ 	.word	0x00000071
        /*083c*/ 	.word	0x00000090
        /*0840*/ 	.short	0x010a
        /*0842*/ 	.byte	0xff
	.zero		1


	//----- nvinfo : EIATTR_NUM_MBARRIERS
	.align		4
.L_47:
        /*0844*/ 	.byte	0x03, 0x38
        /*0846*/ 	.short	0x001f


	//----- nvinfo : EIATTR_EXIT_INSTR_OFFSETS
	.align		4
        /*0848*/ 	.byte	0x04, 0x1c
        /*084a*/ 	.short	(.L_49 - .L_48)


	//   ....[0]....
.L_48:
        /*084c*/ 	.word	0x00002880


	//   ....[1]....
        /*0850*/ 	.word	0x00002d80


	//   ....[2]....
        /*0854*/ 	.word	0x00002de0


	//   ....[3]....
        /*0858*/ 	.word	0x00004010


	//   ....[4]....
        /*085c*/ 	.word	0x00004b40


	//   ....[5]....
        /*0860*/ 	.word	0x00004b80


	//   ....[6]....
        /*0864*/ 	.word	0x000067d0


	//----- nvinfo : EIATTR_MAX_THREADS
	.align		4
.L_49:
        /*0868*/ 	.byte	0x04, 0x05
        /*086a*/ 	.short	(.L_51 - .L_50)
.L_50:
        /*086c*/ 	.word	0x00000100
        /*0870*/ 	.word	0x00000001
        /*0874*/ 	.word	0x00000001


	//----- nvinfo : EIATTR_CRS_STACK_SIZE
	.align		4
.L_51:
        /*0878*/ 	.byte	0x04, 0x1e
        /*087a*/ 	.short	(.L_53 - .L_52)
.L_52:
        /*087c*/ 	.word	0x00000000


	//----- nvinfo : EIATTR_CBANK_PARAM_SIZE
	.align		4
.L_53:
        /*0880*/ 	.byte	0x03, 0x19
        /*0882*/ 	.short	0x0800


	//----- nvinfo : EIATTR_PARAM_CBANK
	.align		4
        /*0884*/ 	.byte	0x04, 0x0a
        /*0886*/ 	.short	(.L_55 - .L_54)
	.align		4
.L_54:
        /*0888*/ 	.word	index@(.nv.constant0._ZN7cutlass13device_kernelINS_4gemm6kernel13GemmUniversalIN4cute5tupleIJiiiiEEENS1_10collective13CollectiveMmaINS1_35MainloopSm100TmaUmmaWarpSpecializedILi5ELi2ELi4ENS5_IJNS4_1CILi2EEENSA_ILi1EEESC_EEEEENS5_IJNSA_ILi128EEENSA_ILi64EEENSA_ILi32EEEEEENS_12float_e4m3_tENS5_IJlSC_lEEESJ_SK_NS4_8TiledMMAINS4_8MMA_AtomIJNS4_10MMA_TraitsINS4_25SM100_MMA_F8F6F4_2x1SM_SSEJSJ_SJ_fSF_SG_NS4_17integral_constantINS4_4UMMA5MajorELSR_0EEESS_NSP_INSQ_7ScaleInELST_0EEESU_EEEEEENS4_6LayoutINS5_IJSC_SC_SC_EEENS5_IJNSA_ILi0EEESZ_SZ_EEEEENS5_IJNS4_10UnderscoreES12_S12_EEEEENS4_18SM100_TMA_2SM_LOADENS4_14ComposedLayoutINS4_7SwizzleILi1ELi4ELi3EEENS4_18smem_ptr_flag_bitsILi8EEENSX_INS5_IJNSA_ILi8EEESH_EEENS5_IJSH_SC_EEEEEEEvNS4_8identityES15_S1F_vS1G_EENS_8epilogue10collective18CollectiveEpilogueINS1I_23Sm100TmaWarpSpecializedILi1ELi1ELi32ELb0ELb0EEEJNS5_IJSG_SG_SH_EEENS5_IJNSX_ISG_SC_EES1O_EEESJ_SK_SJ_SK_NS1I_6fusion15FusionCallbacksIS1M_NS1Q_17LinearCombinationISJ_fSJ_fLNS_15FloatRoundStyleE2EEES1N_S1P_JEEENS4_5SM1004TMEM4LOAD26SM100_TMEM_LOAD_32dp32b32xENS4_13SM90_TMA_LOADENS16_INS17_ILi2ELi4ELi3EEES1A_NSX_INS5_IJS1B_SG_EEENS5_IJSG_SC_EEEEEEENS4_39AutoVectorizingCopyWithAssumedAlignmentILi128EEENS4_14SM90_TMA_STOREES25_S27_S27_EEEvvEEEEvNT_6ParamsE)
        /*088c*/ 	.short	0x0380
        /*088e*/ 	.short	0x0800


	//----- nvinfo : EIATTR_SW_WAR
	.align		4
.L_55:
        /*0890*/ 	.byte	0x04, 0x36
        /*0892*/ 	.short	(.L_57 - .L_56)
.L_56:
        /*0894*/ 	.word	0x00000008
.L_57:


//--------------------- .nv.callgraph             --------------------------
	.section	.nv.callgraph,"",@"SHT_CUDA_CALLGRAPH"
	.align	4
	.sectionentsize	8
	.align		4
        /*0000*/ 	.word	0x00000000
	.align		4
        /*0004*/ 	.word	0xffffffff
	.align		4
        /*0008*/ 	.word	index@(_ZN7cutlass13device_kernelINS_4gemm6kernel13GemmUniversalIN4cute5tupleIJiiiiEEENS1_10collective13CollectiveMmaINS1_35MainloopSm100TmaUmmaWarpSpecializedILi5ELi2ELi4ENS5_IJNS4_1CILi2EEENSA_ILi1EEESC_EEEEENS5_IJNSA_ILi128EEENSA_ILi64EEENSA_ILi32EEEEEENS_12float_e4m3_tENS5_IJlSC_lEEESJ_SK_NS4_8TiledMMAINS4_8MMA_AtomIJNS4_10MMA_TraitsINS4_25SM100_MMA_F8F6F4_2x1SM_SSEJSJ_SJ_fSF_SG_NS4_17integral_constantINS4_4UMMA5MajorELSR_0EEESS_NSP_INSQ_7ScaleInELST_0EEESU_EEEEEENS4_6LayoutINS5_IJSC_SC_SC_EEENS5_IJNSA_ILi0EEESZ_SZ_EEEEENS5_IJNS4_10UnderscoreES12_S12_EEEEENS4_18SM100_TMA_2SM_LOADENS4_14ComposedLayoutINS4_7SwizzleILi1ELi4ELi3EEENS4_18smem_ptr_flag_bitsILi8EEENSX_INS5_IJNSA_ILi8EEESH_EEENS5_IJSH_SC_EEEEEEEvNS4_8identityES15_S1F_vS1G_EENS_8epilogue10collective18CollectiveEpilogueINS1I_23Sm100TmaWarpSpecializedILi1ELi1ELi32ELb0ELb0EEEJNS5_IJSG_SG_SH_EEENS5_IJNSX_ISG_SC_EES1O_EEESJ_SK_SJ_SK_NS1I_6fusion15FusionCallbacksIS1M_NS1Q_17LinearCombinationISJ_fSJ_fLNS_15FloatRoundStyleE2EEES1N_S1P_JEEENS4_5SM1004TMEM4LOAD26SM100_TMEM_LOAD_32dp32b32xENS4_13SM90_TMA_LOADENS16_INS17_ILi2ELi4ELi3EEES1A_NSX_INS5_IJS1B_SG_EEENS5_IJSG_SC_EEEEEEENS4_39AutoVectorizingCopyWithAssumedAlignmentILi128EEENS4_14SM90_TMA_STOREES25_S27_S27_EEEvvEEEEvNT_6ParamsE)
	.align		4
        /*000c*/ 	.word	index@(__assertfail)
	.align		4
        /*0010*/ 	.word	0x00000000
	.align		4
        /*0014*/ 	.word	0xfffffffe
	.align		4
        /*0018*/ 	.word	0x00000000
	.align		4
        /*001c*/ 	.word	0xfffffffd
	.align		4
        /*0020*/ 	.word	0x00000000
	.align		4
        /*0024*/ 	.word	0xfffffffc


//--------------------- .nv.constant4             --------------------------
	.section	.nv.constant4,"a",@progbits
	.align	8
	.align		8
.nv.constant4:
        /*0000*/ 	.dword	__assertfail
	.align		8
        /*0008*/ 	.dword	__unnamed_1
	.align		8
        /*0010*/ 	.dword	__unnamed_2
	.align		8
        /*0018*/ 	.dword	_ZN39_INTERNAL_bd4fb4a8_4_k_cu_2f29500e_88924cuda3std3__45__cpo5beginE
	.align		8
        /*0020*/ 	.dword	_ZN39_INTERNAL_bd4fb4a8_4_k_cu_2f29500e_88924cuda3std3__45__cpo3endE
	.align		8
        /*0028*/ 	.dword	_ZN39_INTERNAL_bd4fb4a8_4_k_cu_2f29500e_88924cuda3std3__45__cpo6cbeginE
	.align		8
        /*0030*/ 	.dword	_ZN39_INTERNAL_bd4fb4a8_4_k_cu_2f29500e_88924cuda3std3__45__cpo4cendE
	.align		8
        /*0038*/ 	.dword	_ZN39_INTERNAL_bd4fb4a8_4_k_cu_2f29500e_88924cuda3std3__441_GLOBAL__N__bd4fb4a8_4_k_cu_2f29500e_88926ignoreE
	.align		8
        /*0040*/ 	.dword	_ZN39_INTERNAL_bd4fb4a8_4_k_cu_2f29500e_88924cuda3std3__419piecewise_constructE
	.align		8
        /*0048*/ 	.dword	_ZN39_INTERNAL_bd4fb4a8_4_k_cu_2f29500e_88924cuda3std3__48in_placeE
	.align		8
        /*0050*/ 	.dword	_ZN39_INTERNAL_bd4fb4a8_4_k_cu_2f29500e_88924cuda3std6ranges3__45__cpo4swapE
	.align		8
        /*0058*/ 	.dword	_ZN39_INTERNAL_bd4fb4a8_4_k_cu_2f29500e_88924cuda3std6ranges3__45__cpo9iter_moveE
	.align		8
        /*0060*/ 	.dword	_ZN39_INTERNAL_bd4fb4a8_4_k_cu_2f29500e_88924cute7productE
	.align		8
        /*0068*/ 	.dword	_ZN39_INTERNAL_bd4fb4a8_4_k_cu_2f29500e_88924cute1_E
	.align		8
        /*0070*/ 	.dword	$str$25
	.align		8
        /*0078*/ 	.dword	$str$26
	.align		8
        /*0080*/ 	.dword	$str$27
	.align		8
        /*0088*/ 	.dword	$str$28


//--------------------- .text._ZN7cutlass13device_kernelINS_4gemm6kernel13GemmUniversalIN4cute5tupleIJiiiiEEENS1_10collective13CollectiveMmaINS1_35MainloopSm100TmaUmmaWarpSpecializedILi5ELi2ELi4ENS5_IJNS4_1CILi2EEENSA_ILi1EEESC_EEEEENS5_IJNSA_ILi128EEENSA_ILi64EEENSA_ILi32EEEEEENS_12float_e4m3_tENS5_IJlSC_lEEESJ_SK_NS4_8TiledMMAINS4_8MMA_AtomIJNS4_10MMA_TraitsINS4_25SM100_MMA_F8F6F4_2x1SM_SSEJSJ_SJ_fSF_SG_NS4_17integral_constantINS4_4UMMA5MajorELSR_0EEESS_NSP_INSQ_7ScaleInELST_0EEESU_EEEEEENS4_6LayoutINS5_IJSC_SC_SC_EEENS5_IJNSA_ILi0EEESZ_SZ_EEEEENS5_IJNS4_10UnderscoreES12_S12_EEEEENS4_18SM100_TMA_2SM_LOADENS4_14ComposedLayoutINS4_7SwizzleILi1ELi4ELi3EEENS4_18smem_ptr_flag_bitsILi8EEENSX_INS5_IJNSA_ILi8EEESH_EEENS5_IJSH_SC_EEEEEEEvNS4_8identityES15_S1F_vS1G_EENS_8epilogue10collective18CollectiveEpilogueINS1I_23Sm100TmaWarpSpecializedILi1ELi1ELi32ELb0ELb0EEEJNS5_IJSG_SG_SH_EEENS5_IJNSX_ISG_SC_EES1O_EEESJ_SK_SJ_SK_NS1I_6fusion15FusionCallbacksIS1M_NS1Q_17LinearCombinationISJ_fSJ_fLNS_15FloatRoundStyleE2EEES1N_S1P_JEEENS4_5SM1004TMEM4LOAD26SM100_TMEM_LOAD_32dp32b32xENS4_13SM90_TMA_LOADENS16_INS17_ILi2ELi4ELi3EEES1A_NSX_INS5_IJS1B_SG_EEENS5_IJSG_SC_EEEEEEENS4_39AutoVectorizingCopyWithAssumedAlignmentILi128EEENS4_14SM90_TMA_STOREES25_S27_S27_EEEvvEEEEvNT_6ParamsE --------------------------
	.section	.text._ZN7cutlass13device_kernelINS_4gemm6kernel13GemmUniversalIN4cute5tupleIJiiiiEEENS1_10collective13CollectiveMmaINS1_35MainloopSm100TmaUmmaWarpSpecializedILi5ELi2ELi4ENS5_IJNS4_1CILi2EEENSA_ILi1EEESC_EEEEENS5_IJNSA_ILi128EEENSA_ILi64EEENSA_ILi32EEEEEENS_12float_e4m3_tENS5_IJlSC_lEEESJ_SK_NS4_8TiledMMAINS4_8MMA_AtomIJNS4_10MMA_TraitsINS4_25SM100_MMA_F8F6F4_2x1SM_SSEJSJ_SJ_fSF_SG_NS4_17integral_constantINS4_4UMMA5MajorELSR_0EEESS_NSP_INSQ_7ScaleInELST_0EEESU_EEEEEENS4_6LayoutINS5_IJSC_SC_SC_EEENS5_IJNSA_ILi0EEESZ_SZ_EEEEENS5_IJNS4_10UnderscoreES12_S12_EEEEENS4_18SM100_TMA_2SM_LOADENS4_14ComposedLayoutINS4_7SwizzleILi1ELi4ELi3EEENS4_18smem_ptr_flag_bitsILi8EEENSX_INS5_IJNSA_ILi8EEESH_EEENS5_IJSH_SC_EEEEEEEvNS4_8identityES15_S1F_vS1G_EENS_8epilogue10collective18CollectiveEpilogueINS1I_23Sm100TmaWarpSpecializedILi1ELi1ELi32ELb0ELb0EEEJNS5_IJSG_SG_SH_EEENS5_IJNSX_ISG_SC_EES1O_EEESJ_SK_SJ_SK_NS1I_6fusion15FusionCallbacksIS1M_NS1Q_17LinearCombinationISJ_fSJ_fLNS_15FloatRoundStyleE2EEES1N_S1P_JEEENS4_5SM1004TMEM4LOAD26SM100_TMEM_LOAD_32dp32b32xENS4_13SM90_TMA_LOADENS16_INS17_ILi2ELi4ELi3EEES1A_NSX_INS5_IJS1B_SG_EEENS5_IJSG_SC_EEEEEEENS4_39AutoVectorizingCopyWithAssumedAlignmentILi128EEENS4_14SM90_TMA_STOREES25_S27_S27_EEEvvEEEEvNT_6ParamsE,"ax",@progbits
	.align	128
.text._ZN7cutlass13device_kernelINS_4gemm6kernel13GemmUniversalIN4cute5tupleIJiiiiEEENS1_10collective13CollectiveMmaINS1_35MainloopSm100TmaUmmaWarpSpecializedILi5ELi2ELi4ENS5_IJNS4_1CILi2EEENSA_ILi1EEESC_EEEEENS5_IJNSA_ILi128EEENSA_ILi64EEENSA_ILi32EEEEEENS_12float_e4m3_tENS5_IJlSC_lEEESJ_SK_NS4_8TiledMMAINS4_8MMA_AtomIJNS4_10MMA_TraitsINS4_25SM100_MMA_F8F6F4_2x1SM_SSEJSJ_SJ_fSF_SG_NS4_17integral_constantINS4_4UMMA5MajorELSR_0EEESS_NSP_INSQ_7ScaleInELST_0EEESU_EEEEEENS4_6LayoutINS5_IJSC_SC_SC_EEENS5_IJNSA_ILi0EEESZ_SZ_EEEEENS5_IJNS4_10UnderscoreES12_S12_EEEEENS4_18SM100_TMA_2SM_LOADENS4_14ComposedLayoutINS4_7SwizzleILi1ELi4ELi3EEENS4_18smem_ptr_flag_bitsILi8EEENSX_INS5_IJNSA_ILi8EEESH_EEENS5_IJSH_SC_EEEEEEEvNS4_8identityES15_S1F_vS1G_EENS_8epilogue10collective18CollectiveEpilogueINS1I_23Sm100TmaWarpSpecializedILi1ELi1ELi32ELb0ELb0EEEJNS5_IJSG_SG_SH_EEENS5_IJNSX_ISG_SC_EES1O_EEESJ_SK_SJ_SK_NS1I_6fusion15FusionCallbacksIS1M_NS1Q_17LinearCombinationISJ_fSJ_fLNS_15FloatRoundStyleE2EEES1N_S1P_JEEENS4_5SM1004TMEM4LOAD26SM100_TMEM_LOAD_32dp32b32xENS4_13SM90_TMA_LOADENS16_INS17_ILi2ELi4ELi3EEES1A_NSX_INS5_IJS1B_SG_EEENS5_IJSG_SC_EEEEEEENS4_39AutoVectorizingCopyWithAssumedAlignmentILi128EEENS4_14SM90_TMA_STOREES25_S27_S27_EEEvvEEEEvNT_6ParamsE:
        .type           _ZN7cutlass13device_kernelINS_4gemm6kernel13GemmUniversalIN4cute5tupleIJiiiiEEENS1_10collective13CollectiveMmaINS1_35MainloopSm100TmaUmmaWarpSpecializedILi5ELi2ELi4ENS5_IJNS4_1CILi2EEENSA_ILi1EEESC_EEEEENS5_IJNSA_ILi128EEENSA_ILi64EEENSA_ILi32EEEEEENS_12float_e4m3_tENS5_IJlSC_lEEESJ_SK_NS4_8TiledMMAINS4_8MMA_AtomIJNS4_10MMA_TraitsINS4_25SM100_MMA_F8F6F4_2x1SM_SSEJSJ_SJ_fSF_SG_NS4_17integral_constantINS4_4UMMA5MajorELSR_0EEESS_NSP_INSQ_7ScaleInELST_0EEESU_EEEEEENS4_6LayoutINS5_IJSC_SC_SC_EEENS5_IJNSA_ILi0EEESZ_SZ_EEEEENS5_IJNS4_10UnderscoreES12_S12_EEEEENS4_18SM100_TMA_2SM_LOADENS4_14ComposedLayoutINS4_7SwizzleILi1ELi4ELi3EEENS4_18smem_ptr_flag_bitsILi8EEENSX_INS5_IJNSA_ILi8EEESH_EEENS5_IJSH_SC_EEEEEEEvNS4_8identityES15_S1F_vS1G_EENS_8epilogue10collective18CollectiveEpilogueINS1I_23Sm100TmaWarpSpecializedILi1ELi1ELi32ELb0ELb0EEEJNS5_IJSG_SG_SH_EEENS5_IJNSX_ISG_SC_EES1O_EEESJ_SK_SJ_SK_NS1I_6fusion15FusionCallbacksIS1M_NS1Q_17LinearCombinationISJ_fSJ_fLNS_15FloatRoundStyleE2EEES1N_S1P_JEEENS4_5SM1004TMEM4LOAD26SM100_TMEM_LOAD_32dp32b32xENS4_13SM90_TMA_LOADENS16_INS17_ILi2ELi4ELi3EEES1A_NSX_INS5_IJS1B_SG_EEENS5_IJSG_SC_EEEEEEENS4_39AutoVectorizingCopyWithAssumedAlignmentILi128EEENS4_14SM90_TMA_STOREES25_S27_S27_EEEvvEEEEvNT_6ParamsE,@function
        .size           _ZN7cutlass13device_kernelINS_4gemm6kernel13GemmUniversalIN4cute5tupleIJiiiiEEENS1_10collective13CollectiveMmaINS1_35MainloopSm100TmaUmmaWarpSpecializedILi5ELi2ELi4ENS5_IJNS4_1CILi2EEENSA_ILi1EEESC_EEEEENS5_IJNSA_ILi128EEENSA_ILi64EEENSA_ILi32EEEEEENS_12float_e4m3_tENS5_IJlSC_lEEESJ_SK_NS4_8TiledMMAINS4_8MMA_AtomIJNS4_10MMA_TraitsINS4_25SM100_MMA_F8F6F4_2x1SM_SSEJSJ_SJ_fSF_SG_NS4_17integral_constantINS4_4UMMA5MajorELSR_0EEESS_NSP_INSQ_7ScaleInELST_0EEESU_EEEEEENS4_6LayoutINS5_IJSC_SC_SC_EEENS5_IJNSA_ILi0EEESZ_SZ_EEEEENS5_IJNS4_10UnderscoreES12_S12_EEEEENS4_18SM100_TMA_2SM_LOADENS4_14ComposedLayoutINS4_7SwizzleILi1ELi4ELi3EEENS4_18smem_ptr_flag_bitsILi8EEENSX_INS5_IJNSA_ILi8EEESH_EEENS5_IJSH_SC_EEEEEEEvNS4_8identityES15_S1F_vS1G_EENS_8epilogue10collective18CollectiveEpilogueINS1I_23Sm100TmaWarpSpecializedILi1ELi1ELi32ELb0ELb0EEEJNS5_IJSG_SG_SH_EEENS5_IJNSX_ISG_SC_EES1O_EEESJ_SK_SJ_SK_NS1I_6fusion15FusionCallbacksIS1M_NS1Q_17LinearCombinationISJ_fSJ_fLNS_15FloatRoundStyleE2EEES1N_S1P_JEEENS4_5SM1004TMEM4LOAD26SM100_TMEM_LOAD_32dp32b32xENS4_13SM90_TMA_LOADENS16_INS17_ILi2ELi4ELi3EEES1A_NSX_INS5_IJS1B_SG_EEENS5_IJSG_SC_EEEEEEENS4_39AutoVectorizingCopyWithAssumedAlignmentILi128EEENS4_14SM90_TMA_STOREES25_S27_S27_EEEvvEEEEvNT_6ParamsE,(.L_x_152 - _ZN7cutlass13device_kernelINS_4gemm6kernel13GemmUniversalIN4cute5tupleIJiiiiEEENS1_10collective13CollectiveMmaINS1_35MainloopSm100TmaUmmaWarpSpecializedILi5ELi2ELi4ENS5_IJNS4_1CILi2EEENSA_ILi1EEESC_EEEEENS5_IJNSA_ILi128EEENSA_ILi64EEENSA_ILi32EEEEEENS_12float_e4m3_tENS5_IJlSC_lEEESJ_SK_NS4_8TiledMMAINS4_8MMA_AtomIJNS4_10MMA_TraitsINS4_25SM100_MMA_F8F6F4_2x1SM_SSEJSJ_SJ_fSF_SG_NS4_17integral_constantINS4_4UMMA5MajorELSR_0EEESS_NSP_INSQ_7ScaleInELST_0EEESU_EEEEEENS4_6LayoutINS5_IJSC_SC_SC_EEENS5_IJNSA_ILi0EEESZ_SZ_EEEEENS5_IJNS4_10UnderscoreES12_S12_EEEEENS4_18SM100_TMA_2SM_LOADENS4_14ComposedLayoutINS4_7SwizzleILi1ELi4ELi3EEENS4_18smem_ptr_flag_bitsILi8EEENSX_INS5_IJNSA_ILi8EEESH_EEENS5_IJSH_SC_EEEEEEEvNS4_8identityES15_S1F_vS1G_EENS_8epilogue10collective18CollectiveEpilogueINS1I_23Sm100TmaWarpSpecializedILi1ELi1ELi32ELb0ELb0EEEJNS5_IJSG_SG_SH_EEENS5_IJNSX_ISG_SC_EES1O_EEESJ_SK_SJ_SK_NS1I_6fusion15FusionCallbacksIS1M_NS1Q_17LinearCombinationISJ_fSJ_fLNS_15FloatRoundStyleE2EEES1N_S1P_JEEENS4_5SM1004TMEM4LOAD26SM100_TMEM_LOAD_32dp32b32xENS4_13SM90_TMA_LOADENS16_INS17_ILi2ELi4ELi3EEES1A_NSX_INS5_IJS1B_SG_EEENS5_IJSG_SC_EEEEEEENS4_39AutoVectorizingCopyWithAssumedAlignmentILi128EEENS4_14SM90_TMA_STOREES25_S27_S27_EEEvvEEEEvNT_6ParamsE)
        .other          _ZN7cutlass13device_kernelINS_4gemm6kernel13GemmUniversalIN4cute5tupleIJiiiiEEENS1_10collective13CollectiveMmaINS1_35MainloopSm100TmaUmmaWarpSpecializedILi5ELi2ELi4ENS5_IJNS4_1CILi2EEENSA_ILi1EEESC_EEEEENS5_IJNSA_ILi128EEENSA_ILi64EEENSA_ILi32EEEEEENS_12float_e4m3_tENS5_IJlSC_lEEESJ_SK_NS4_8TiledMMAINS4_8MMA_AtomIJNS4_10MMA_TraitsINS4_25SM100_MMA_F8F6F4_2x1SM_SSEJSJ_SJ_fSF_SG_NS4_17integral_constantINS4_4UMMA5MajorELSR_0EEESS_NSP_INSQ_7ScaleInELST_0EEESU_EEEEEENS4_6LayoutINS5_IJSC_SC_SC_EEENS5_IJNSA_ILi0EEESZ_SZ_EEEEENS5_IJNS4_10UnderscoreES12_S12_EEEEENS4_18SM100_TMA_2SM_LOADENS4_14ComposedLayoutINS4_7SwizzleILi1ELi4ELi3EEENS4_18smem_ptr_flag_bitsILi8EEENSX_INS5_IJNSA_ILi8EEESH_EEENS5_IJSH_SC_EEEEEEEvNS4_8identityES15_S1F_vS1G_EENS_8epilogue10collective18CollectiveEpilogueINS1I_23Sm100TmaWarpSpecializedILi1ELi1ELi32ELb0ELb0EEEJNS5_IJSG_SG_SH_EEENS5_IJNSX_ISG_SC_EES1O_EEESJ_SK_SJ_SK_NS1I_6fusion15FusionCallbacksIS1M_NS1Q_17LinearCombinationISJ_fSJ_fLNS_15FloatRoundStyleE2EEES1N_S1P_JEEENS4_5SM1004TMEM4LOAD26SM100_TMEM_LOAD_32dp32b32xENS4_13SM90_TMA_LOADENS16_INS17_ILi2ELi4ELi3EEES1A_NSX_INS5_IJS1B_SG_EEENS5_IJSG_SC_EEEEEEENS4_39AutoVectorizingCopyWithAssumedAlignmentILi128EEENS4_14SM90_TMA_STOREES25_S27_S27_EEEvvEEEEvNT_6ParamsE,@"STO_CUDA_ENTRY STV_DEFAULT"
_ZN7cutlass13device_kernelINS_4gemm6kernel13GemmUniversalIN4cute5tupleIJiiiiEEENS1_10collective13CollectiveMmaINS1_35MainloopSm100TmaUmmaWarpSpecializedILi5ELi2ELi4ENS5_IJNS4_1CILi2EEENSA_ILi1EEESC_EEEEENS5_IJNSA_ILi128EEENSA_ILi64EEENSA_ILi32EEEEEENS_12float_e4m3_tENS5_IJlSC_lEEESJ_SK_NS4_8TiledMMAINS4_8MMA_AtomIJNS4_10MMA_TraitsINS4_25SM100_MMA_F8F6F4_2x1SM_SSEJSJ_SJ_fSF_SG_NS4_17integral_constantINS4_4UMMA5MajorELSR_0EEESS_NSP_INSQ_7ScaleInELST_0EEESU_EEEEEENS4_6LayoutINS5_IJSC_SC_SC_EEENS5_IJNSA_ILi0EEESZ_SZ_EEEEENS5_IJNS4_10UnderscoreES12_S12_EEEEENS4_18SM100_TMA_2SM_LOADENS4_14ComposedLayoutINS4_7SwizzleILi1ELi4ELi3EEENS4_18smem_ptr_flag_bitsILi8EEENSX_INS5_IJNSA_ILi8EEESH_EEENS5_IJSH_SC_EEEEEEEvNS4_8identityES15_S1F_vS1G_EENS_8epilogue10collective18CollectiveEpilogueINS1I_23Sm100TmaWarpSpecializedILi1ELi1ELi32ELb0ELb0EEEJNS5_IJSG_SG_SH_EEENS5_IJNSX_ISG_SC_EES1O_EEESJ_SK_SJ_SK_NS1I_6fusion15FusionCallbacksIS1M_NS1Q_17LinearCombinationISJ_fSJ_fLNS_15FloatRoundStyleE2EEES1N_S1P_JEEENS4_5SM1004TMEM4LOAD26SM100_TMEM_LOAD_32dp32b32xENS4_13SM90_TMA_LOADENS16_INS17_ILi2ELi4ELi3EEES1A_NSX_INS5_IJS1B_SG_EEENS5_IJSG_SC_EEEEEEENS4_39AutoVectorizingCopyWithAssumedAlignmentILi128EEENS4_14SM90_TMA_STOREES25_S27_S27_EEEvvEEEEvNT_6ParamsE:
[----:B------:R-:W1:Y:S01]  /*0000*/  LDC R1, c[0x0][0x37c] ;  /* 0x0000df00ff017b82 */ /* 0x000e620000000800 */
[----:B------:R-:W2:Y:S01]  /*0010*/  S2R R103, SR_TID.X ;  /* 0x0000000000677919 */ /* 0x000ea20000002100 */
[----:B------:R-:W3:Y:S06]  /*0020*/  LDCU.64 UR6, c[0x0][0x890] ;  /* 0x00011200ff0677ac */ /* 0x000eec0008000a00 */
[----:B------:R-:W4:Y:S01]  /*0030*/  S2UR UR37, SR_CgaCtaId ;  /* 0x00000000002579c3 */ /* 0x000f220000008800 */
[----:B------:R-:W-:Y:S02]  /*0040*/  PRMT R95, RZ, 0x7610, R95 ;  /* 0x00007610ff5f7816 */ /* 0x000fe4000000005f */
[----:B------:R-:W-:Y:S01]  /*0050*/  ELECT P1, URZ, PT ;  /* 0x0000000000ff782f */ /* 0x000fe20003820000 */
[----:B------:R-:W1:Y:S01]  /*0060*/  LDCU.64 UR40, c[0x0][0x358] ;  /* 0x00006b00ff2877ac */ /* 0x000e620008000a00 */
[----:B---3--:R-:W-:-:S04]  /*0070*/  UISETP.NE.U32.AND UP0, UPT, UR6, URZ, UPT ;  /* 0x000000ff0600728c */ /* 0x008fc8000bf05070 */
[----:B------:R-:W-:Y:S02]  /*0080*/  UISETP.NE.AND.EX UP0, UPT, UR7, URZ, UPT, UP0 ;  /* 0x000000ff0700728c */ /* 0x000fe4000bf05300 */
[----:B----4-:R-:W-:Y:S02]  /*0090*/  ULOP3.LUT UR5, UR37, 0x1, URZ, 0xc0, !UPT ;  /* 0x0000000125057892 */ /* 0x010fe4000f8ec0ff */
[----:B------:R-:W-:Y:S01]  /*00a0*/  ULOP3.LUT UR4, UR37, 0x1, URZ, 0x3c, !UPT ;  /* 0x0000000125047892 */ /* 0x000fe2000f8e3cff */
[----:B--2---:R-:W-:-:S05]  /*00b0*/  SHF.R.U32.HI R106, RZ, 0x5, R103 ;  /* 0x00000005ff6a7819 */ /* 0x004fca0000011667 */
[----:B------:R-:W2:Y:S02]  /*00c0*/  SHFL.IDX PT, R0, R106, RZ, 0x1f ;  /* 0x00001fff6a007589 */ /* 0x000ea400000e0000 */
[----:B--2---:R-:W-:Y:S01]  /*00d0*/  R2UR UR10, R0 ;  /* 0x00000000000a72ca */ /* 0x004fe200000e0000 */
[----:B-1----:R-:W-:-:S14]  /*00e0*/  BRA.U UP0, `(.L_x_0) ;  /* 0x00000001002c7547 */ /* 0x002fdc000b800000 */
[----:B------:R-:W1:Y:S02]  /*00f0*/  LDCU.64 UR8, c[0x0][0x888] ;  /* 0x00011100ff0877ac */ /* 0x000e640008000a00 */
[----:B-1----:R-:W-:-:S04]  /*0100*/  UISETP.NE.U32.AND UP0, UPT, UR8, URZ, UPT ;  /* 0x000000ff0800728c */ /* 0x002fc8000bf05070 */
[----:B------:R-:W-:-:S09]  /*0110*/  UISETP.NE.AND.EX UP0, UPT, UR9, URZ, UPT, UP0 ;  /* 0x000000ff0900728c */ /* 0x000fd2000bf05300 */
[----:B------:R-:W-:Y:S05]  /*0120*/  BRA.U !UP0, `(.L_x_1) ;  /* 0x0000000108107547 */ /* 0x000fea000b800000 */
[----:B------:R-:W1:Y:S02]  /*0130*/  LDC.64 R2, c[0x0][0x888] ;  /* 0x00022200ff027b82 */ /* 0x000e640000000a00 */
[----:B-1----:R1:W5:Y:S01]  /*0140*/  LDG.E R49, desc[UR40][R2.64] ;  /* 0x0000002802317981 */ /* 0x002362000c1e1900 */
[----:B------:R-:W-:Y:S01]  /*0150*/  HFMA2 R95, -RZ, RZ, 0, 5.9604644775390625e-08 ;  /* 0x00000001ff5f7431 */ /* 0x000fe200000001ff */
[----:B------:R-:W-:Y:S05]  /*0160*/  BRA `(.L_x_0) ;  /* 0x00000000000c7947 */ /* 0x000fea0003800000 */
.L_x_1:
[----:B------:R-:W1:Y:S01]  /*0170*/  LDCU UR8, c[0x0][0x880] ;  /* 0x00011000ff0877ac */ /* 0x000e620008000800 */
[----:B------:R-:W-:Y:S01]  /*0180*/  HFMA2 R95, -RZ, RZ, 0, 5.9604644775390625e-08 ;  /* 0x00000001ff5f7431 */ /* 0x000fe200000001ff */
[----:B-1----:R-:W-:-:S07]  /*0190*/  MOV R49, UR8 ;  /* 0x0000000800317c02 */ /* 0x002fce0008000f00 */
.L_x_0:
[----:B------:R-:W2:Y:S02]  /*01a0*/  LDCU.64 UR8, c[0x0][0x8b0] ;  /* 0x00011600ff0877ac */ /* 0x000ea40008000a00 */
[----:B--2---:R-:W-:-:S04]  /*01b0*/  UISETP.NE.U32.AND UP0, UPT, UR8, URZ, UPT ;  /* 0x000000ff0800728c */ /* 0x004fc8000bf05070 */
[----:B------:R-:W-:-:S09]  /*01c0*/  UISETP.NE.AND.EX UP0, UPT, UR9, URZ, UPT, UP0 ;  /* 0x000000ff0900728c */ /* 0x000fd2000bf05300 */
[----:B------:R-:W-:Y:S05]  /*01d0*/  BRA.U UP0, `(.L_x_2) ;  /* 0x0000000100247547 */ /* 0x000fea000b800000 */
[----:B------:R-:W2:Y:S02]  /*01e0*/  LDCU.64 UR8, c[0x0][0x8a8] ;  /* 0x00011500ff0877ac */ /* 0x000ea40008000a00 */
[----:B--2---:R-:W-:-:S04]  /*01f0*/  UISETP.NE.U32.AND UP0, UPT, UR8, URZ, UPT ;  /* 0x000000ff0800728c */ /* 0x004fc8000bf05070 */
[----:B------:R-:W-:-:S09]  /*0200*/  UISETP.NE.AND.EX UP0, UPT, UR9, URZ, UPT, UP0 ;  /* 0x000000ff0900728c */ /* 0x000fd2000bf05300 */
[----:B------:R-:W-:Y:S05]  /*0210*/  BRA.U !UP0, `(.L_x_3) ;  /* 0x00000001080c7547 */ /* 0x000fea000b800000 */
[----:B------:R-:W2:Y:S02]  /*0220*/  LDC.64 R46, c[0x0][0x8a8] ;  /* 0x00022a00ff2e7b82 */ /* 0x000ea40000000a00 */
[----:B--2---:R2:W5:Y:S01]  /*0230*/  LDG.E R46, desc[UR40][R46.64] ;  /* 0x000000282e2e7981 */ /* 0x004562000c1e1900 */
[----:B------:R-:W-:Y:S05]  /*0240*/  BRA `(.L_x_2) ;  /* 0x0000000000087947 */ /* 0x000fea0003800000 */
.L_x_3:
[----:B------:R-:W2:Y:S02]  /*0250*/  LDCU UR8, c[0x0][0x8a0] ;  /* 0x00011400ff0877ac */ /* 0x000ea40008000800 */
[----:B--2---:R-:W-:Y:S02]  /*0260*/  MOV R46, UR8 ;  /* 0x00000008002e7c02 */ /* 0x004fe40008000f00 */
.L_x_2:
[----:B------:R-:W-:Y:S01]  /*0270*/  IMAD.U32 R0, RZ, RZ, UR10 ;  /* 0x0000000aff007e24 */ /* 0x000fe2000f8e00ff */
[----:B------:R-:W-:Y:S04]  /*0280*/  BSSY.RECONVERGENT B0, `(.L_x_4) ;  /* 0x000000c000007945 */ /* 0x000fe80003800200 */
[C---:B------:R-:W-:Y:S02]  /*0290*/  ISETP.NE.OR P2, PT, R0.reuse, 0x1, !P1 ;  /* 0x000000010000780c */ /* 0x040fe40004f45670 */
[----:B------:R-:W-:-:S11]  /*02a0*/  ISETP.NE.OR P0, PT, R0, 0x3, !P1 ;  /* 0x000000030000780c */ /* 0x000fd60004f05670 */
[----:B------:R-:W-:Y:S05]  /*02b0*/  @P2 BRA `(.L_x_5) ;  /* 0x0000000000202947 */ /* 0x000fea0003800000 */
[----:B------:R-:W3:Y:S02]  /*02c0*/  LDCU.64 UR8, c[0x0][0x348] ;  /* 0x00006900ff0877ac */ /* 0x000ee40008000a00 */
[----:B---3--:R-:W-:Y:S02]  /*02d0*/  UIADD3 UR12, UP1, UPT, UR8, 0x80, URZ ;  /* 0x00000080080c7890 */ /* 0x008fe4000ff3e0ff */
[----:B------:R-:W-:Y:S02]  /*02e0*/  UIADD3 UR8, UP0, UPT, UR8, 0x180, URZ ;  /* 0x0000018008087890 */ /* 0x000fe4000ff1e0ff */
[----:B------:R-:W-:Y:S02]  /*02f0*/  UIADD3.X UR13, UPT, UPT, URZ, UR9, URZ, UP1, !UPT ;  /* 0x00000009ff0d7290 */ /* 0x000fe40008ffe4ff */
[----:B------:R-:W-:-:S07]  /*0300*/  UIADD3.X UR9, UPT, UPT, URZ, UR9, URZ, UP0, !UPT ;  /* 0x00000009ff097290 */ /* 0x000fce00087fe4ff */
[----:B------:R3:W-:Y:S02]  /*0310*/  UTMACCTL.PF [UR12] ;  /* 0x000000000c0079b9 */ /* 0x0007e40008040000 */
[----:B------:R3:W-:Y:S02]  /*0320*/  UTMACCTL.PF [UR8] ;  /* 0x00000000080079b9 */ /* 0x0007e40008040000 */
[----:B---3--:R-:W-:Y:S01]  /*0330*/  NOP ;  /* 0x0000000000007918 */ /* 0x008fe20000000000 */
.L_x_5:
[----:B------:R-:W-:Y:S05]  /*0340*/  BSYNC.RECONVERGENT B0 ;  /* 0x0000000000007941 */ /* 0x000fea0003800200 */
.L_x_4:
[----:B------:R-:W-:Y:S04]  /*0350*/  BSSY.RECONVERGENT B0, `(.L_x_6) ;  /* 0x000000a000007945 */ /* 0x000fe80003800200 */
        /* <DEDUP_REMOVED lines=9> */
.L_x_7:
[----:B------:R-:W-:Y:S05]  /*03f0*/  BSYNC.RECONVERGENT B0 ;  /* 0x0000000000007941 */ /* 0x000fea0003800200 */
.L_x_6:
[----:B------:R-:W3:Y:S01]  /*0400*/  LDCU.64 UR8, c[0x0][0x888] ;  /* 0x00011100ff0877ac */ /* 0x000ee20008000a00 */
[----:B------:R-:W-:Y:S02]  /*0410*/  UISETP.EQ.U32.AND UP1, UPT, UR6, URZ, UPT ;  /* 0x000000ff0600728c */ /* 0x000fe4000bf22070 */
[----:B------:R-:W-:Y:S02]  /*0420*/  UPLOP3.LUT UP5, UPT, UPT, UPT, UPT, 0x80, 0x8 ;  /* 0x000000000008789c */ /* 0x000fe40003faf070 */
[----:B---3--:R-:W-:-:S04]  /*0430*/  UISETP.NE.U32.AND UP0, UPT, UR8, URZ, UPT ;  /* 0x000000ff0800728c */ /* 0x008fc8000bf05070 */
[----:B------:R-:W-:-:S04]  /*0440*/  UISETP.NE.AND.EX UP0, UPT, UR9, URZ, UPT, UP0 ;  /* 0x000000ff0900728c */ /* 0x000fc8000bf05300 */
[----:B------:R-:W-:-:S04]  /*0450*/  UISETP.EQ.OR.EX UP2, UPT, UR7, URZ, !UP0, UP1 ;  /* 0x000000ff0700728c */ /* 0x000fc8000c742710 */
[----:B------:R-:W-:-:S05]  /*0460*/  UP2UR UR44, UPR, URZ, 0x4 ;  /* 0x00000004ff2c7883 */ /* 0x000fca0008000000 */
[----:B------:R-:W-:Y:S07]  /*0470*/  BRA.U !UP2, `(.L_x_8) ;  /* 0x000000010a207547 */ /* 0x000fee000b800000 */
[----:B------:R-:W-:Y:S01]  /*0480*/  UISETP.NE.U32.AND UP2, UPT, UR6, URZ, UPT ;  /* 0x000000ff0600728c */ /* 0x000fe2000bf45070 */
[----:B-----5:R-:W-:Y:S01]  /*0490*/  FSETP.NEU.AND P0, PT, R49, RZ, PT ;  /* 0x000000ff3100720b */ /* 0x020fe20003f0d000 */
[----:B------:R-:W-:Y:S02]  /*04a0*/  USEL UR6, URZ, 0xffffffff, UP0 ;  /* 0xffffffffff067887 */ /* 0x000fe40008000000 */
[----:B------:R-:W-:-:S10]  /*04b0*/  UISETP.NE.AND.EX UP2, UPT, UR7, URZ, UPT, UP2 ;  /* 0x000000ff0700728c */ /* 0x000fd4000bf45320 */
[----:B------:R-:W-:Y:S01]  /*04c0*/  VOTEU.ANY UP1, P0 ;  /* 0x0000000000ff7886 */ /* 0x000fe20000020100 */
[----:B------:R-:W-:-:S04]  /*04d0*/  @!UP2 USEL UR6, URZ, 0xffffffff, UP1 ;  /* 0xffffffffff06a887 */ /* 0x000fc80008800000 */
[----:B------:R-:W-:-:S04]  /*04e0*/  ULOP3.LUT UR6, UR6, 0x1, URZ, 0xc0, !UPT ;  /* 0x0000000106067892 */ /* 0x000fc8000f8ec0ff */
[----:B------:R-:W-:-:S11]  /*04f0*/  UISETP.NE.U32.AND UP5, UPT, UR6, 0x1, UPT ;  /* 0x000000010600788c */ /* 0x000fd6000bfa5070 */
.L_x_8:
[----:B------:R-:W3:Y:S01]  /*0500*/  SHFL.IDX PT, R0, R106, RZ, 0x1f ;  /* 0x00001fff6a007589 */ /* 0x000ee200000e0000 */
[----:B------:R-:W-:-:S04]  /*0510*/  UISETP.NE.AND UP1, UPT, UR10, 0x2, UPT ;  /* 0x000000020a00788c */ /* 0x000fc8000bf25270 */
[----:B------:R-:W-:Y:S02]  /*0520*/  UISETP.EQ.AND UP2, UPT, UR5, URZ, !UP1 ;  /* 0x000000ff0500728c */ /* 0x000fe4000cf42270 */
[----:B------:R-:W-:-:S04]  /*0530*/  USEL UR7, URZ, 0x1, UP1 ;  /* 0x00000001ff077887 */ /* 0x000fc80008800000 */
[----:B------:R-:W-:Y:S02]  /*0540*/  PLOP3.LUT P5, PT, P1, PT, UP2, 0x80, 0x8 ;  /* 0x000000000008781c */ /* 0x000fe40000faf028 */
[----:B---3--:R-:W-:-:S13]  /*0550*/  ISETP.NE.AND P0, PT, R0, RZ, PT ;  /* 0x000000ff0000720c */ /* 0x008fda0003f05270 */
[----:B------:R-:W-:Y:S05]  /*0560*/  @P0 BRA `(.L_x_9) ;  /* 0x00000000004c0947 */ /* 0x000fea0003800000 */
[----:B------:R-:W-:Y:S01]  /*0570*/  UMOV UR8, 0x400 ;  /* 0x0000040000087882 */ /* 0x000fe20000000000 */
[----:B------:R-:W-:Y:S01]  /*0580*/  UMOV UR6, 0x1 ;  /* 0x0000000100067882 */ /* 0x000fe20000000000 */
[----:B------:R-:W-:Y:S02]  /*0590*/  ULEA UR8, UR37, UR8, 0x18 ;  /* 0x0000000825087291 */ /* 0x000fe4000f8ec0ff */
[----:B------:R-:W-:-:S04]  /*05a0*/  UIADD3 UR12, UPT, UPT, -UR6, 0x100000, URZ ;  /* 0x00100000060c7890 */ /* 0x000fc8000fffe1ff */
[----:B------:R-:W-:Y:S02]  /*05b0*/  USHF.L.U32 UR13, UR12, 0xb, URZ ;  /* 0x0000000b0c0d7899 */ /* 0x000fe400080006ff */
[----:B------:R-:W-:Y:S01]  /*05c0*/  USHF.L.U32 UR12, UR12, 0x1, URZ ;  /* 0x000000010c0c7899 */ /* 0x000fe200080006ff */
[----:B------:R-:W-:Y:S01]  /*05d0*/  ELECT P0, URZ, PT ;  /* 0x0000000000ff782f */ /* 0x000fe20003800000 */
[----:B------:R-:W3:Y:S10]  /*05e0*/  FENCE.VIEW.ASYNC.S ;  /* 0x00000000000073c6 */ /* 0x000ef40000000000 */
[----:B---3--:R3:W4:Y:S01]  /*05f0*/  SYNCS.EXCH.64 URZ, [UR8], UR12 ;  /* 0x0000000c08ff75b2 */ /* 0x0087220008000100 */
[----:B------:R3:W1:Y:S01]  /*0600*/  SYNCS.EXCH.64 URZ, [UR8+0x28], UR12 ;  /* 0x0000280c08ff75b2 */ /* 0x0006620008000100 */
        /* <DEDUP_REMOVED lines=8> */
[----:B------:R-:W-:Y:S01]  /*0690*/  NOP ;  /* 0x0000000000007918 */ /* 0x000fe20000000000 */
.L_x_9:
[----:B------:R-:W2:Y:S01]  /*06a0*/  SHFL.IDX PT, R0, R106, RZ, 0x1f ;  /* 0x00001fff6a007589 */ /* 0x000ea200000e0000 */
[----:B------:R-:W-:Y:S01]  /*06b0*/  NOP ;  /* 0x0000000000007918 */ /* 0x000fe20000000000 */
[----:B--2---:R-:W-:-:S13]  /*06c0*/  ISETP.NE.AND P0, PT, R0, 0x1, PT ;  /* 0x000000010000780c */ /* 0x004fda0003f05270 */
[----:B------:R-:W-:Y:S05]  /*06d0*/  @P0 BRA `(.L_x_10) ;  /* 0x00000000003c0947 */ /* 0x000fea0003800000 */
[----:B------:R-:W-:Y:S01]  /*06e0*/  UMOV UR9, 0x400 ;  /* 0x0000040000097882 */ /* 0x000fe20000000000 */
[----:B---3--:R-:W-:Y:S01]  /*06f0*/  UMOV UR8, 0x20 ;  /* 0x0000002000087882 */ /* 0x008fe20000000000 */
[----:B------:R-:W-:Y:S01]  /*0700*/  UMOV UR6, 0x80 ;  /* 0x0000008000067882 */ /* 0x000fe20000000000 */
[----:B------:R-:W-:Y:S02]  /*0710*/  ULEA UR9, UR37, UR9, 0x18 ;  /* 0x0000000925097291 */ /* 0x000fe4000f8ec0ff */
[----:B------:R-:W-:-:S04]  /*0720*/  UIADD3 UR12, UPT, UPT, -UR8, 0x100000, URZ ;  /* 0x00100000080c7890 */ /* 0x000fc8000fffe1ff */
[----:B------:R-:W-:Y:S02]  /*0730*/  USHF.L.U32 UR13, UR12, 0xb, URZ ;  /* 0x0000000b0c0d7899 */ /* 0x000fe400080006ff */
[----:B------:R-:W-:Y:S02]  /*0740*/  USHF.L.U32 UR12, UR12, 0x1, URZ ;  /* 0x000000010c0c7899 */ /* 0x000fe400080006ff */
[----:B------:R-:W-:-:S04]  /*0750*/  UIADD3 UR14, UPT, UPT, -UR6, 0x100000, URZ ;  /* 0x00100000060e7890 */ /* 0x000fc8000fffe1ff */
[----:B------:R-:W-:Y:S02]  /*0760*/  USHF.L.U32 UR15, UR14, 0xb, URZ ;  /* 0x0000000b0e0f7899 */ /* 0x000fe400080006ff */
[----:B------:R-:W-:Y:S01]  /*0770*/  USHF.L.U32 UR14, UR14, 0x1, URZ ;  /* 0x000000010e0e7899 */ /* 0x000fe200080006ff */
[----:B------:R-:W-:Y:S01]  /*0780*/  ELECT P0, URZ, PT ;  /* 0x0000000000ff782f */ /* 0x000fe20003800000 */
[----:B------:R-:W2:Y:S02]  /*0790*/  FENCE.VIEW.ASYNC.S ;  /* 0x00000000000073c6 */ /* 0x000ea40000000000 */
[----:B--2---:R2:W3:Y:S08]  /*07a0*/  SYNCS.EXCH.64 URZ, [UR9+0x50], UR12 ;  /* 0x0000500c09ff75b2 */ /* 0x0044f00008000100 */
[----:B------:R2:W1:Y:S01]  /*07b0*/  SYNCS.EXCH.64 URZ, [UR9+0x58], UR14 ;  /* 0x0000580e09ff75b2 */ /* 0x0004620008000100 */
[----:B------:R-:W-:Y:S01]  /*07c0*/  NOP ;  /* 0x0000000000007918 */ /* 0x000fe20000000000 */
.L_x_10:
[----:B------:R-:W4:Y:S01]  /*07d0*/  SHFL.IDX PT, R0, R106, RZ, 0x1f ;  /* 0x00001fff6a007589 */ /* 0x000f2200000e0000 */
[----:B------:R-:W-:Y:S01]  /*07e0*/  NOP ;  /* 0x0000000000007918 */ /* 0x000fe20000000000 */
[----:B----4-:R-:W-:-:S13]  /*07f0*/  ISETP.NE.AND P0, PT, R0, 0x3, PT ;  /* 0x000000030000780c */ /* 0x010fda0003f05270 */
[----:B------:R-:W-:Y:S05]  /*0800*/  @P0 BRA `(.L_x_11) ;  /* 0x00000000002c0947 */ /* 0x000fea0003800000 */
[----:B---3--:R-:W-:Y:S01]  /*0810*/  UMOV UR8, 0x400 ;  /* 0x0000040000087882 */ /* 0x008fe20000000000 */
[----:B------:R-:W-:Y:S01]  /*0820*/  UMOV UR6, 0x20 ;  /* 0x0000002000067882 */ /* 0x000fe20000000000 */
[----:B------:R-:W-:Y:S02]  /*0830*/  ULEA UR8, UR37, UR8, 0x18 ;  /* 0x0000000825087291 */ /* 0x000fe4000f8ec0ff */
[----:B--2---:R-:W-:-:S04]  /*0840*/  UIADD3 UR12, UPT, UPT, -UR6, 0x100000, URZ ;  /* 0x00100000060c7890 */ /* 0x004fc8000fffe1ff */
[----:B------:R-:W-:Y:S02]  /*0850*/  USHF.L.U32 UR13, UR12, 0xb, URZ ;  /* 0x0000000b0c0d7899 */ /* 0x000fe400080006ff */
[----:B------:R-:W-:Y:S01]  /*0860*/  USHF.L.U32 UR12, UR12, 0x1, URZ ;  /* 0x000000010c0c7899 */ /* 0x000fe200080006ff */
[----:B------:R-:W-:Y:S01]  /*0870*/  ELECT P0, URZ, PT ;  /* 0x0000000000ff782f */ /* 0x000fe20003800000 */
[----:B------:R-:W2:Y:S10]  /*0880*/  FENCE.VIEW.ASYNC.S ;  /* 0x00000000000073c6 */ /* 0x000eb40000000000 */
[----:B--2---:R4:W2:Y:S01]  /*0890*/  SYNCS.EXCH.64 URZ, [UR8+0x60], UR12 ;  /* 0x0000600c08ff75b2 */ /* 0x0048a20008000100 */
[----:B------:R4:W3:Y:S02]  /*08a0*/  SYNCS.EXCH.64 URZ, [UR8+0x68], UR12 ;  /* 0x0000680c08ff75b2 */ /* 0x0008e40008000100 */
[----:B----4-:R-:W-:Y:S01]  /*08b0*/  NOP ;  /* 0x0000000000007918 */ /* 0x010fe20000000000 */
.L_x_11:
[----:B------:R-:W4:Y:S01]  /*08c0*/  SHFL.IDX PT, R0, R106, RZ, 0x1f ;  /* 0x00001fff6a007589 */ /* 0x000f2200000e0000 */
[----:B------:R-:W-:Y:S01]  /*08d0*/  NOP ;  /* 0x0000000000007918 */ /* 0x000fe20000000000 */
[----:B----4-:R-:W-:-:S13]  /*08e0*/  ISETP.NE.AND P0, PT, R0, 0x4, PT ;  /* 0x000000040000780c */ /* 0x010fda0003f05270 */
[----:B------:R-:W-:Y:S05]  /*08f0*/  @P0 BRA `(.L_x_12) ;  /* 0x0000000000480947 */ /* 0x000fea0003800000 */
[----:B--2---:R-:W-:Y:S01]  /*0900*/  UMOV UR9, 0x1e0 ;  /* 0x000001e000097882 */ /* 0x004fe20000000000 */
[----:B---3--:R-:W-:Y:S01]  /*0910*/  UMOV UR8, 0x400 ;  /* 0x0000040000087882 */ /* 0x008fe20000000000 */
[----:B------:R-:W-:Y:S01]  /*0920*/  USEL UR9, UR9, 0x1a0, UP5 ;  /* 0x000001a009097887 */ /* 0x000fe2000a800000 */
        /* <DEDUP_REMOVED lines=10> */
[----:B--2---:R4:W2:Y:S08]  /*09d0*/  SYNCS.EXCH.64 URZ, [UR8+0x70], UR12 ;  /* 0x0000700c08ff75b2 */ /* 0x0048b00008000100 */
[----:B------:R4:W3:Y:S01]  /*09e0*/  SYNCS.EXCH.64 URZ, [UR8+0x80], UR14 ;  /* 0x0000800e08ff75b2 */ /* 0x0008e20008000100 */
[----:B------:R4:W1:Y:S01]  /*09f0*/  SYNCS.EXCH.64 URZ, [UR8+0x78], UR12 ;  /* 0x0000780c08ff75b2 */ /* 0x0008620008000100 */
[----:B------:R4:W1:Y:S02]  /*0a00*/  SYNCS.EXCH.64 URZ, [UR8+0x88], UR14 ;  /* 0x0000880e08ff75b2 */ /* 0x0008640008000100 */
[----:B----4-:R-:W-:Y:S01]  /*0a10*/  NOP ;  /* 0x0000000000007918 */ /* 0x010fe20000000000 */
.L_x_12:
[----:B------:R-:W4:Y:S01]  /*0a20*/  SHFL.IDX PT, R0, R106, RZ, 0x1f ;  /* 0x00001fff6a007589 */ /* 0x000f2200000e0000 */
[----:B------:R-:W-:Y:S01]  /*0a30*/  NOP ;  /* 0x0000000000007918 */ /* 0x000fe20000000000 */
[----:B----4-:R-:W-:-:S13]  /*0a40*/  ISETP.NE.AND P0, PT, R0, 0x5, PT ;  /* 0x000000050000780c */ /* 0x010fda0003f05270 */
[----:B------:R-:W-:Y:S05]  /*0a50*/  @P0 BRA `(.L_x_13) ;  /* 0x0000000000540947 */ /* 0x000fea0003800000 */
[----:B--2---:R-:W-:Y:S01]  /*0a60*/  UMOV UR9, 0x400 ;  /* 0x0000040000097882 */ /* 0x004fe20000000000 */
        /* <DEDUP_REMOVED lines=14> */
[----:B------:R4:W1:Y:S01]  /*0b50*/  SYNCS.EXCH.64 URZ, [UR9+0xb8], UR14 ;  /* 0x0000b80e09ff75b2 */ /* 0x0008620008000100 */
[----:B------:R4:W1:Y:S01]  /*0b60*/  SYNCS.EXCH.64 URZ, [UR9+0xa0], UR12 ;  /* 0x0000a00c09ff75b2 */ /* 0x0008620008000100 */
[----:B------:R4:W1:Y:S01]  /*0b70*/  SYNCS.EXCH.64 URZ, [UR9+0xc0], UR14 ;  /* 0x0000c00e09ff75b2 */ /* 0x0008620008000100 */
[----:B------:R4:W1:Y:S01]  /*0b80*/  SYNCS.EXCH.64 URZ, [UR9+0xa8], UR12 ;  /* 0x0000a80c09ff75b2 */ /* 0x0008620008000100 */
[----:B------:R4:W1:Y:S02]  /*0b90*/  SYNCS.EXCH.64 URZ, [UR9+0xc8], UR14 ;  /* 0x0000c80e09ff75b2 */ /* 0x0008640008000100 */
[----:B----4-:R-:W-:Y:S01]  /*0ba0*/  NOP ;  /* 0x0000000000007918 */ /* 0x010fe20000000000 */
.L_x_13:
[----:B------:R-:W4:Y:S01]  /*0bb0*/  SHFL.IDX PT, R0, R106, RZ, 0x1f ;  /* 0x00001fff6a007589 */ /* 0x000f2200000e0000 */
[----:B------:R-:W-:Y:S01]  /*0bc0*/  ISETP.NE.OR P1, PT, RZ, UR10, !P1 ;  /* 0x0000000aff007c0c */ /* 0x000fe2000cf25670 */
        /* <DEDUP_REMOVED lines=12> */
[----:B------:R4:W3:Y:S01]  /*0c90*/  SYNCS.EXCH.64 URZ, [UR8+0xe0], UR12 ;  /* 0x0000e00c08ff75b2 */ /* 0x0008e20008000100 */
[----:B------:R4:W1:Y:S01]  /*0ca0*/  SYNCS.EXCH.64 URZ, [UR8+0xd8], UR12 ;  /* 0x0000d80c08ff75b2 */ /* 0x0008620008000100 */
[----:B------:R4:W1:Y:S02]  /*0cb0*/  SYNCS.EXCH.64 URZ, [UR8+0xe8], UR12 ;  /* 0x0000e80c08ff75b2 */ /* 0x0008640008000100 */
[----:B----4-:R-:W-:Y:S01]  /*0cc0*/  NOP ;  /* 0x0000000000007918 */ /* 0x010fe20000000000 */
.L_x_14:
[----:B------:R-:W-:Y:S01]  /*0cd0*/  VOTEU.ALL UP1, P1 ;  /* 0x0000000000ff7886 */ /* 0x000fe20000820000 */
[----:B---3--:R-:W3:Y:S01]  /*0ce0*/  LDCU UR8, c[0x0][0x36c] ;  /* 0x00006d80ff0877ac */ /* 0x008ee20008000800 */
[----:B------:R-:W-:Y:S01]  /*0cf0*/  NOP ;  /* 0x0000000000007918 */ /* 0x000fe20000000000 */
[----:B------:R-:W-:Y:S01]  /*0d00*/  LOP3.LUT R10, R103, 0x1f, RZ, 0xc0, !PT ;  /* 0x0000001f670a7812 */ /* 0x000fe200078ec0ff */
[----:B--2---:R-:W-:Y:S01]  /*0d10*/  UMOV UR12, 0x20 ;  /* 0x00000020000c7882 */ /* 0x004fe20000000000 */
[----:B------:R-:W-:Y:S01]  /*0d20*/  @!UP1 UMOV UR6, 0x400 ;  /* 0x0000040000069882 */ /* 0x000fe20000000000 */
[----:B------:R-:W-:-:S04]  /*0d30*/  @!UP1 UIADD3 UR12, UPT, UPT, -UR12, 0x100000, URZ ;  /* 0x001000000c0c9890 */ /* 0x000fc8000fffe1ff */
[----:B------:R-:W-:Y:S02]  /*0d40*/  @!UP1 USHF.L.U32 UR13, UR12, 0xb, URZ ;  /* 0x0000000b0c0d9899 */ /* 0x000fe400080006ff */
[----:B------:R-:W-:Y:S02]  /*0d50*/  @!UP1 USHF.L.U32 UR12, UR12, 0x1, URZ ;  /* 0x000000010c0c9899 */ /* 0x000fe400080006ff */
[----:B------:R-:W-:Y:S01]  /*0d60*/  @!UP1 ULEA UR6, UR37, UR6, 0x18 ;  /* 0x0000000625069291 */ /* 0x000fe2000f8ec0ff */
[----:B------:R-:W-:Y:S01]  /*0d70*/  VOTEU.ALL UP1, P1 ;  /* 0x0000000000ff7886 */ /* 0x000fe20000820000 */
[----:B------:R-:W-:Y:S01]  /*0d80*/  UISETP.NE.AND UP4, UPT, UR10, URZ, UPT ;  /* 0x000000ff0a00728c */ /* 0x000fe2000bf85270 */
[----:B------:R-:W2:Y:S09]  /*0d90*/  FENCE.VIEW.ASYNC.S ;  /* 0x00000000000073c6 */ /* 0x000eb20000000000 */
[----:B--2---:R2:W4:Y:S01]  /*0da0*/  @!UP1 SYNCS.EXCH.64 URZ, [UR6+0xf0], UR12 ;  /* 0x0000f00c06ff95b2 */ /* 0x0045220008000100 */
[----:B---3--:R-:W-:-:S09]  /*0db0*/  UISETP.EQ.U32.AND UP1, UPT, UR8, 0x1, UPT ;  /* 0x000000010800788c */ /* 0x008fd2000bf22070 */
[----:B------:R-:W-:Y:S05]  /*0dc0*/  BRA.U !UP1, `(.L_x_15) ;  /* 0x0000000109087547 */ /* 0x000fea000b800000 */
[----:B-1--4-:R-:W-:Y:S01]  /*0dd0*/  UCGABAR_ARV ;  /* 0x00000000000079c7 */ /* 0x012fe20008000000 */
[----:B------:R-:W-:Y:S05]  /*0de0*/  BRA `(.L_x_16) ;  /* 0x0000000000047947 */ /* 0x000fea0003800000 */
.L_x_15:
[----:B-1--4-:R-:W-:Y:S01]  /*0df0*/  NOP ;  /* 0x0000000000007918 */ /* 0x012fe20000000000 */
.L_x_16:
[----:B------:R-:W1:Y:S01]  /*0e00*/  S2R R94, SR_CTAID.Y ;  /* 0x00000000005e7919 */ /* 0x000e620000002600 */
[----:B------:R-:W-:-:S05]  /*0e10*/  CS2R.32 R93, SR_CgaSize ;  /* 0x00000000005d7805 */ /* 0x000fca0000008a00 */
[----:B------:R-:W-:-:S05]  /*0e20*/  IMAD R93, R93, -0xa0, RZ ;  /* 0xffffff605d5d7824 */ /* 0x000fca00078e02ff */
[----:B--2---:R-:W-:-:S14]  /*0e30*/  R2UR UR6, R93 ;  /* 0x000000005d0672ca */ /* 0x004fdc00000e0000 */
[----:B------:R-:W2:Y:S01]  /*0e40*/  LDCU UR6, c[0x0][UR6+0x2b4] ;  /* 0x00005680060677ac */ /* 0x000ea20008000800 */
[----:B------:R-:W-:-:S05]  /*0e50*/  CS2R.32 R0, SR_CgaSize ;  /* 0x0000000000007805 */ /* 0x000fca0000008a00 */
[----:B------:R-:W-:-:S06]  /*0e60*/  IMAD R0, R0, -0xa0, RZ ;  /* 0xffffff6000007824 */ /* 0x000fcc00078e02ff */
[----:B------:R-:W3:Y:S01]  /*0e70*/  LDC R0, c[0x0][R0+0x2a4] ;  /* 0x0000a90000007b82 */ /* 0x000ee20000000800 */
[----:B------:R-:W-:Y:S01]  /*0e80*/  PRMT R8, RZ, 0x7610, R8 ;  /* 0x00007610ff087816 */ /* 0x000fe20000000008 */
[----:B------:R-:W4:Y:S01]  /*0e90*/  S2R R11, SR_CTAID.X ;  /* 0x00000000000b7919 */ /* 0x000f220000002500 */
[----:B------:R-:W-:-:S05]  /*0ea0*/  CS2R.32 R93, SR_CgaSize ;  /* 0x00000000005d7805 */ /* 0x000fca0000008a00 */
[----:B------:R-:W-:-:S05]  /*0eb0*/  IMAD R93, R93, -0xa0, RZ ;  /* 0xffffff605d5d7824 */ /* 0x000fca00078e02ff */
[----:B------:R-:W-:-:S14]  /*0ec0*/  R2UR UR8, R93 ;  /* 0x000000005d0872ca */ /* 0x000fdc00000e0000 */
[----:B------:R-:W3:Y:S01]  /*0ed0*/  LDCU UR8, c[0x0][UR8+0x2b0] ;  /* 0x00005600080877ac */ /* 0x000ee20008000800 */
[----:B------:R-:W-:Y:S01]  /*0ee0*/  UISETP.NE.AND UP2, UPT, UR10, 0x2, UPT ;  /* 0x000000020a00788c */ /* 0x000fe2000bf45270 */
[----:B------:R-:W2:Y:S01]  /*0ef0*/  LDC R9, c[0x0][0xb24] ;  /* 0x0002c900ff097b82 */ /* 0x000ea20000000800 */
[----:B------:R-:W-:-:S05]  /*0f00*/  CS2R.32 R2, SR_CgaSize ;  /* 0x0000000000027805 */ /* 0x000fca0000008a00 */
[----:B------:R-:W-:-:S06]  /*0f10*/  IMAD R2, R2, -0xa0, RZ ;  /* 0xffffff6002027824 */ /* 0x000fcc00078e02ff */
[----:B------:R-:W3:Y:S08]  /*0f20*/  LDC R2, c[0x0][R2+0x2a0] ;  /* 0x0000a80002027b82 */ /* 0x000ef00000000800 */
[----:B------:R-:W3:Y:S01]  /*0f30*/  LDC R40, c[0x0][0xb24] ;  /* 0x0002c900ff287b82 */ /* 0x000ee20000000800 */
[----:B-1----:R-:W-:-:S07]  /*0f40*/  I2FP.F32.U32 R3, R94 ;  /* 0x0000005e00037245 */ /* 0x002fce0000201000 */
[----:B------:R-:W1:Y:S01]  /*0f50*/  S2UR UR36, SR_CTAID.Z ;  /* 0x00000000002479c3 */ /* 0x000e620000002700 */
[----:B--2---:R-:W-:Y:S01]  /*0f60*/  ISETP.GE.AND P0, PT, R9, 0x1, PT ;  /* 0x000000010900780c */ /* 0x004fe20003f06270 */
[----:B----4-:R-:W-:Y:S01]  /*0f70*/  IMAD.MOV.U32 R93, RZ, RZ, R11 ;  /* 0x000000ffff5d7224 */ /* 0x010fe200078e000b */
[----:B------:R-:W-:Y:S01]  /*0f80*/  I2FP.F32.U32 R4, R11 ;  /* 0x0000000b00047245 */ /* 0x000fe20000201000 */
[----:B------:R-:W-:Y:S01]  /*0f90*/  FMUL R3, R3, UR6 ;  /* 0x0000000603037c20 */ /* 0x000fe20008400000 */
[----:B------:R-:W2:Y:S03]  /*0fa0*/  LDCU UR6, c[0x0][0xb30] ;  /* 0x00016600ff0677ac */ /* 0x000ea60008000800 */
[----:B---3--:R-:W-:Y:S01]  /*0fb0*/  FMUL R4, R4, UR8 ;  /* 0x0000000804047c20 */ /* 0x008fe20008400000 */
[----:B------:R-:W3:Y:S08]  /*0fc0*/  F2I.U32.TRUNC.NTZ R81, R3 ;  /* 0x0000000300517305 */ /* 0x000ef0000020f000 */
[----:B------:R-:W4:Y:S01]  /*0fd0*/  F2I.U32.TRUNC.NTZ R92, R4 ;  /* 0x00000004005c7305 */ /* 0x000f22000020f000 */
[----:B--2---:R-:W-:Y:S01]  /*0fe0*/  UISETP.NE.AND UP3, UPT, UR6, 0x1, UPT ;  /* 0x000000010600788c */ /* 0x004fe2000bf65270 */
[----:B---3--:R-:W-:-:S05]  /*0ff0*/  IADD3 R81, PT, PT, -R81, RZ, RZ ;  /* 0x000000ff51517210 */ /* 0x008fca0007ffe1ff */
[----:B------:R-:W-:Y:S01]  /*1000*/  IMAD R81, R0, R81, R94 ;  /* 0x0000005100517224 */ /* 0x000fe200078e025e */
[----:B------:R-:W-:Y:S01]  /*1010*/  PRMT R0, RZ, 0x7610, R0 ;  /* 0x00007610ff007816 */ /* 0x000fe20000000000 */
[----:B----4-:R-:W-:-:S04]  /*1020*/  IMAD.MOV R92, RZ, RZ, -R92 ;  /* 0x000000ffff5c7224 */ /* 0x010fc800078e0a5c */
[----:B------:R-:W-:Y:S01]  /*1030*/  IMAD R92, R2, R92, R11 ;  /* 0x0000005c025c7224 */ /* 0x000fe200078e020b */
[----:B-1----:R-:W-:Y:S06]  /*1040*/  BRA.U UP4, `(.L_x_17) ;  /* 0x0000000104247547 */ /* 0x002fec000b800000 */
[----:B------:R-:W-:Y:S01]  /*1050*/  ISETP.NE.AND P1, PT, R81, RZ, PT ;  /* 0x000000ff5100720c */ /* 0x000fe20003f25270 */
[----:B------:R-:W-:Y:S01]  /*1060*/  IMAD.MOV.U32 R0, RZ, RZ, 0x3 ;  /* 0x00000003ff007424 */ /* 0x000fe200078e00ff */
[C---:B------:R-:W-:Y:S02]  /*1070*/  LOP3.LUT R3, R92.reuse, 0xfffffffe, RZ, 0xc0, !PT ;  /* 0xfffffffe5c037812 */ /* 0x040fe400078ec0ff */
[----:B------:R-:W-:Y:S02]  /*1080*/  ISETP.LT.U32.OR P1, PT, R92, 0x2, !P1 ;  /* 0x000000025c00780c */ /* 0x000fe40004f21470 */
[----:B------:R-:W-:Y:S02]  /*1090*/  SHF.L.U32 R0, R0, R3, RZ ;  /* 0x0000000300007219 */ /* 0x000fe400000006ff */
[----:B------:R-:W-:Y:S02]  /*10a0*/  SEL R5, RZ, 0x1, !P1 ;  /* 0x00000001ff057807 */ /* 0x000fe40004800000 */
[----:B------:R-:W-:-:S05]  /*10b0*/  SEL R2, RZ, 0x2, !P1 ;  /* 0x00000002ff027807 */ /* 0x000fca0004800000 */
[----:B------:R-:W-:-:S05]  /*10c0*/  IMAD.IADD R2, R5, 0x1, R2 ;  /* 0x0000000105027824 */ /* 0x000fca00078e0202 */
[----:B------:R-:W-:Y:S02]  /*10d0*/  PRMT R8, R2, 0x7610, R8 ;  /* 0x0000761002087816 */ /* 0x000fe40000000008 */
.L_x_17:
[----:B------:R-:W-:Y:S05]  /*10e0*/  @!P0 BRA `(.L_x_18) ;  /* 0x0000000000b88947 */ /* 0x000fea0003800000 */
[----:B------:R-:W1:Y:S01]  /*10f0*/  LDC.64 R4, c[0x0][0xb18] ;  /* 0x0002c600ff047b82 */ /* 0x000e620000000a00 */
[----:B------:R-:W-:-:S07]  /*1100*/  ISETP.NE.AND P0, PT, R9, 0x1, PT ;  /* 0x000000010900780c */ /* 0x000fce0003f05270 */
[----:B------:R-:W2:Y:S08]  /*1110*/  LDC R14, c[0x0][0xb0c] ;  /* 0x0002c300ff0e7b82 */ /* 0x000eb00000000800 */
[----:B------:R-:W3:Y:S08]  /*1120*/  LDC R13, c[0x0][0x370] ;  /* 0x0000dc00ff0d7b82 */ /* 0x000ef00000000800 */
[----:B------:R-:W4:Y:S01]  /*1130*/  LDC R16, c[0x0][0x374] ;  /* 0x0000dd00ff107b82 */ /* 0x000f220000000800 */
[----:B-1----:R-:W-:-:S07]  /*1140*/  ISETP.NE.AND P1, PT, R4, 0x1, PT ;  /* 0x000000010400780c */ /* 0x002fce0003f25270 */
[----:B------:R-:W3:Y:S01]  /*1150*/  LDC.64 R6, c[0x0][0xb10] ;  /* 0x0002c400ff067b82 */ /* 0x000ee20000000a00 */
[----:B--2---:R-:W-:-:S07]  /*1160*/  ISETP.NE.AND P2, PT, R14, 0x1, PT ;  /* 0x000000010e00780c */ /* 0x004fce0003f45270 */
[----:B------:R-:W1:Y:S08]  /*1170*/  LDC R12, c[0x0][0xb20] ;  /* 0x0002c800ff0c7b82 */ /* 0x000e700000000800 */
[----:B------:R-:W2:Y:S01]  /*1180*/  LDC.64 R2, c[0x0][0xb28] ;  /* 0x0002ca00ff027b82 */ /* 0x000ea20000000a00 */
[----:B----4-:R-:W-:-:S04]  /*1190*/  IMAD.HI.U32 R15, R16, R5, RZ ;  /* 0x00000005100f7227 */ /* 0x010fc800078e00ff */
[----:B------:R-:W-:-:S04]  /*11a0*/  IMAD.HI.U32 R5, R94, R5, RZ ;  /* 0x000000055e057227 */ /* 0x000fc800078e00ff */
[----:B---3--:R-:W-:-:S04]  /*11b0*/  IMAD.HI.U32 R18, R13, R6, RZ ;  /* 0x000000060d127227 */ /* 0x008fc800078e00ff */
[C---:B------:R-:W-:Y:S01]  /*11c0*/  IMAD.HI.U32 R20, R11.reuse, R6, RZ ;  /* 0x000000060b147227 */ /* 0x040fe200078e00ff */
[-C--:B------:R-:W-:Y:S02]  /*11d0*/  @P2 SHF.R.U32.HI R13, RZ, R7.reuse, R18 ;  /* 0x00000007ff0d2219 */ /* 0x080fe40000011612 */
[-C--:B-1----:R-:W-:Y:S02]  /*11e0*/  @P1 SHF.R.U32.HI R16, RZ, R12.reuse, R15 ;  /* 0x0000000cff101219 */ /* 0x082fe4000001160f */
[----:B------:R-:W-:Y:S02]  /*11f0*/  SHF.R.U32.HI R5, RZ, R12, R5 ;  /* 0x0000000cff057219 */ /* 0x000fe40000011605 */
[----:B------:R-:W-:Y:S02]  /*1200*/  SHF.R.U32.HI R20, RZ, R7, R20 ;  /* 0x00000007ff147219 */ /* 0x000fe40000011614 */
[----:B------:R-:W-:Y:S01]  /*1210*/  SEL R5, R94, R5, !P1 ;  /* 0x000000055e057207 */ /* 0x000fe20004800000 */
[----:B--2---:R-:W-:Y:S01]  /*1220*/  IMAD.HI.U32 R18, R16, R2, RZ ;  /* 0x0000000210127227 */ /* 0x004fe200078e00ff */
[----:B------:R-:W-:-:S02]  /*1230*/  SEL R93, R11, R20, !P2 ;  /* 0x000000140b5d7207 */ /* 0x000fc40005000000 */
[----:B------:R-:W-:Y:S01]  /*1240*/  IADD3 R7, PT, PT, -R5, RZ, RZ ;  /* 0x000000ff05077210 */ /* 0x000fe20007ffe1ff */
[----:B------:R-:W-:Y:S01]  /*1250*/  IMAD.HI.U32 R6, R13, R2, RZ ;  /* 0x000000020d067227 */ /* 0x000fe200078e00ff */
[----:B------:R-:W-:-:S03]  /*1260*/  @P0 SHF.R.U32.HI R16, RZ, R3, R18 ;  /* 0x00000003ff100219 */ /* 0x000fc60000011612 */
[----:B------:R-:W-:Y:S01]  /*1270*/  IMAD R7, R4, R7, R94 ;  /* 0x0000000704077224 */ /* 0x000fe200078e025e */
[----:B------:R-:W-:Y:S01]  /*1280*/  @P0 SHF.R.U32.HI R13, RZ, R3, R6 ;  /* 0x00000003ff0d0219 */ /* 0x000fe20000011606 */
[----:B------:R-:W-:-:S04]  /*1290*/  IMAD R16, R16, R9, RZ ;  /* 0x0000000910107224 */ /* 0x000fc800078e02ff */
[----:B------:R-:W-:Y:S01]  /*12a0*/  IMAD R6, R13, R9, RZ ;  /* 0x000000090d067224 */ /* 0x000fe200078e02ff */
[----:B------:R-:W-:-:S04]  /*12b0*/  ISETP.GE.AND P1, PT, R5, R16, PT ;  /* 0x000000100500720c */ /* 0x000fc80003f26270 */
[----:B------:R-:W-:Y:S01]  /*12c0*/  ISETP.GE.OR P1, PT, R93, R6, P1 ;  /* 0x000000065d00720c */ /* 0x000fe20000f26670 */
[----:B------:R-:W-:-:S05]  /*12d0*/  IMAD.HI.U32 R6, R5, R2, RZ ;  /* 0x0000000205067227 */ /* 0x000fca00078e00ff */
[----:B------:R-:W-:-:S04]  /*12e0*/  SHF.R.U32.HI R6, RZ, R3, R6 ;  /* 0x00000003ff067219 */ /* 0x000fc80000011606 */
[----:B------:R-:W-:-:S03]  /*12f0*/  SEL R6, R5, R6, !P0 ;  /* 0x0000000605067207 */ /* 0x000fc60004000000 */
[----:B------:R-:W-:Y:S01]  /*1300*/  @!P1 IMAD.HI.U32 R12, R93, R2, RZ ;  /* 0x000000025d0c9227 */ /* 0x000fe200078e00ff */
[----:B------:R-:W-:-:S04]  /*1310*/  IADD3 R2, PT, PT, -R6, RZ, RZ ;  /* 0x000000ff06027210 */ /* 0x000fc80007ffe1ff */
[----:B------:R-:W-:Y:S01]  /*1320*/  @!P1 SHF.R.U32.HI R12, RZ, R3, R12 ;  /* 0x00000003ff0c9219 */ /* 0x000fe2000001160c */
[----:B------:R-:W-:-:S03]  /*1330*/  IMAD R2, R9, R2, R5 ;  /* 0x0000000209027224 */ /* 0x000fc600078e0205 */
[----:B------:R-:W-:-:S05]  /*1340*/  @!P1 SEL R3, R93, R12, !P0 ;  /* 0x0000000c5d039207 */ /* 0x000fca0004000000 */
[--C-:B------:R-:W-:Y:S02]  /*1350*/  @!P1 IMAD.IADD R6, R6, 0x1, -R3.reuse ;  /* 0x0000000106069824 */ /* 0x100fe400078e0a03 */
[----:B------:R-:W-:Y:S01]  /*1360*/  @!P1 IMAD R3, R2, R13, R3 ;  /* 0x0000000d02039224 */ /* 0x000fe200078e0203 */
[----:B------:R-:W-:Y:S01]  /*1370*/  IADD3 R2, PT, PT, -R93, RZ, RZ ;  /* 0x000000ff5d027210 */ /* 0x000fe20007ffe1ff */
[----:B------:R-:W-:Y:S02]  /*1380*/  @!P1 IMAD R5, R6, R9, R93 ;  /* 0x0000000906059224 */ /* 0x000fe400078e025d */
[----:B------:R-:W-:Y:S02]  /*1390*/  @!P1 IMAD.MOV.U32 R93, RZ, RZ, R3 ;  /* 0x000000ffff5d9224 */ /* 0x000fe400078e0003 */
[----:B------:R-:W-:Y:S02]  /*13a0*/  IMAD R2, R14, R2, R11 ;  /* 0x000000020e027224 */ /* 0x000fe400078e020b */
[----:B------:R-:W-:-:S02]  /*13b0*/  IMAD R94, R5, R4, R7 ;  /* 0x00000004055e7224 */ /* 0x000fc400078e0207 */
[----:B------:R-:W-:Y:S02]  /*13c0*/  IMAD R93, R93, R14, R2 ;  /* 0x0000000e5d5d7224 */ /* 0x000fe400078e0202 */
.L_x_18:
[----:B------:R-:W-:Y:S05]  /*13d0*/  BRA.U UP3, `(.L_x_19) ;  /* 0x0000000103407547 */ /* 0x000fea000b800000 */
[----:B------:R-:W1:Y:S08]  /*13e0*/  LDC.64 R4, c[0x0][0xb10] ;  /* 0x0002c400ff047b82 */ /* 0x000e700000000a00 */
[----:B------:R-:W2:Y:S08]  /*13f0*/  LDC.64 R2, c[0x0][0xb18] ;  /* 0x0002c600ff027b82 */ /* 0x000eb00000000a00 */
[----:B------:R-:W3:Y:S08]  /*1400*/  LDC R6, c[0x0][0xb20] ;  /* 0x0002c800ff067b82 */ /* 0x000ef00000000800 */
[----:B------:R-:W4:Y:S01]  /*1410*/  LDC R12, c[0x0][0xb0c] ;  /* 0x0002c300ff0c7b82 */ /* 0x000f220000000800 */
[----:B-1----:R-:W-:-:S05]  /*1420*/  IMAD.HI.U32 R4, R93, R4, RZ ;  /* 0x000000045d047227 */ /* 0x002fca00078e00ff */
[----:B------:R-:W-:Y:S01]  /*1430*/  SHF.R.U32.HI R4, RZ, R5, R4 ;  /* 0x00000005ff047219 */ /* 0x000fe20000011604 */
[----:B--2---:R-:W-:Y:S01]  /*1440*/  IMAD.HI.U32 R3, R94, R3, RZ ;  /* 0x000000035e037227 */ /* 0x004fe200078e00ff */
[----:B------:R-:W-:-:S04]  /*1450*/  ISETP.NE.AND P0, PT, R2, 0x1, PT ;  /* 0x000000010200780c */ /* 0x000fc80003f05270 */
[----:B---3--:R-:W-:-:S04]  /*1460*/  SHF.R.U32.HI R3, RZ, R6, R3 ;  /* 0x00000006ff037219 */ /* 0x008fc80000011603 */
[----:B------:R-:W-:Y:S02]  /*1470*/  SEL R3, R94, R3, !P0 ;  /* 0x000000035e037207 */ /* 0x000fe40004000000 */
[----:B----4-:R-:W-:-:S04]  /*1480*/  ISETP.NE.AND P1, PT, R12, 0x1, PT ;  /* 0x000000010c00780c */ /* 0x010fc80003f25270 */
[----:B------:R-:W-:-:S05]  /*1490*/  SEL R6, R93, R4, !P1 ;  /* 0x000000045d067207 */ /* 0x000fca0004800000 */
[----:B------:R-:W-:Y:S02]  /*14a0*/  IMAD.IADD R4, R3, 0x1, -R6 ;  /* 0x0000000103047824 */ /* 0x000fe400078e0a06 */
[----:B------:R-:W-:Y:S02]  /*14b0*/  IMAD.IADD R3, R6, 0x1, -R3 ;  /* 0x0000000106037824 */ /* 0x000fe400078e0a03 */
[----:B------:R-:W-:Y:S02]  /*14c0*/  IMAD R93, R4, R12, R93 ;  /* 0x0000000c045d7224 */ /* 0x000fe400078e025d */
[----:B------:R-:W-:Y:S02]  /*14d0*/  IMAD R94, R3, R2, R94 ;  /* 0x00000002035e7224 */ /* 0x000fe400078e025e */
.L_x_19:
[----:B------:R-:W-:Y:S05]  /*14e0*/  BRA.U !UP1, `(.L_x_20) ;  /* 0x00000001090c7547 */ /* 0x000fea000b800000 */
[----:B------:R-:W-:Y:S01]  /*14f0*/  UCGABAR_WAIT ;  /* 0x0000000000007dc7 */ /* 0x000fe20008000000 */
[----:B------:R-:W-:Y:S01]  /*1500*/  CCTL.IVALL ;  /* 0x00000000ff00798f */ /* 0x000fe20002000000 */
[----:B------:R-:W-:Y:S05]  /*1510*/  BRA `(.L_x_21) ;  /* 0x0000000000047947 */ /* 0x000fea0003800000 */
.L_x_20:
[----:B------:R-:W-:Y:S06]  /*1520*/  BAR.SYNC.DEFER_BLOCKING 0x0 ;  /* 0x0000000000007b1d */ /* 0x000fec0000010000 */
.L_x_21:
[----:B------:R-:W-:Y:S05]  /*1530*/  BRA.U UP2, `(.L_x_22) ;  /* 0x0000001102d87547 */ /* 0x000fea000b800000 */
[----:B------:R-:W1:Y:S01]  /*1540*/  LDCU UR15, c[0x0][0x38c] ;  /* 0x00007180ff0f77ac */ /* 0x000e620008000800 */
[----:B------:R-:W2:Y:S01]  /*1550*/  LDC R9, c[0x0][0x370] ;  /* 0x0000dc00ff097b82 */ /* 0x000ea20000000800 */
[C---:B------:R-:W-:Y:S01]  /*1560*/  IMAD.SHL.U32 R17, R11.reuse, 0x20, RZ ;  /* 0x000000200b117824 */ /* 0x040fe200078e00ff */
[----:B------:R-:W-:Y:S01]  /*1570*/  PLOP3.LUT P1, PT, PT, PT, UP5, 0x80, 0x8 ;  /* 0x000000000008781c */ /* 0x000fe20003f2f058 */
[----:B------:R-:W-:Y:S01]  /*1580*/  UISETP.NE.AND UP1, UPT, UR10, URZ, UPT ;  /* 0x000000ff0a00728c */ /* 0x000fe2000bf25270 */
[----:B------:R-:W-:Y:S01]  /*1590*/  ISETP.NE.AND P4, PT, R10, RZ, P5 ;  /* 0x000000ff0a00720c */ /* 0x000fe20002f85270 */
[----:B------:R-:W-:Y:S01]  /*15a0*/  IMAD.SHL.U32 R16, R11, 0x40, RZ ;  /* 0x000000400b107824 */ /* 0x000fe200078e00ff */
[----:B------:R-:W-:Y:S01]  /*15b0*/  PLOP3.LUT P1, PT, P1, PT, PT, 0x8, 0x80 ;  /* 0x000000000080781c */ /* 0x000fe20000f2e170 */
[----:B------:R-:W-:Y:S01]  /*15c0*/  IMAD.MOV.U32 R15, RZ, RZ, 0x1 ;  /* 0x00000001ff0f7424 */ /* 0x000fe200078e00ff */
[----:B------:R-:W3:Y:S01]  /*15d0*/  LDC R0, c[0x0][0x374] ;  /* 0x0000dd00ff007b82 */ /* 0x000ee20000000800 */
[----:B------:R-:W-:Y:S01]  /*15e0*/  IMAD.MOV.U32 R14, RZ, RZ, RZ ;  /* 0x000000ffff0e7224 */ /* 0x000fe200078e00ff */
[----:B------:R-:W-:Y:S01]  /*15f0*/  CS2R R12, SRZ ;  /* 0x00000000000c7805 */ /* 0x000fe2000001ff00 */
[----:B------:R-:W-:Y:S01]  /*1600*/  IMAD.MOV.U32 R10, RZ, RZ, 0x1 ;  /* 0x00000001ff0a7424 */ /* 0x000fe200078e00ff */
[----:B------:R-:W-:Y:S01]  /*1610*/  LOP3.LUT R17, R17, 0x20, RZ, 0xc0, !PT ;  /* 0x0000002011117812 */ /* 0x000fe200078ec0ff */
[----:B------:R-:W4:Y:S01]  /*1620*/  LDCU.64 UR24, c[0x0][0x348] ;  /* 0x00006900ff1877ac */ /* 0x000f220008000a00 */
[----:B-1----:R-:W-:-:S02]  /*1630*/  UIADD3 UR4, UPT, UPT, UR15, 0x1f, URZ ;  /* 0x0000001f0f047890 */ /* 0x002fc4000fffe0ff */
[----:B------:R-:W-:Y:S02]  /*1640*/  USEL UR7, UR7, 0x2, UP1 ;  /* 0x0000000207077887 */ /* 0x000fe40008800000 */
[----:B------:R-:W-:Y:S01]  /*1650*/  USHF.R.S32.HI UR22, URZ, 0x1f, UR4 ;  /* 0x0000001fff167899 */ /* 0x000fe20008011404 */
[----:B------:R-:W-:-:S03]  /*1660*/  UMOV UR13, URZ ;  /* 0x000000ff000d7c82 */ /* 0x000fc60008000000 */
[----:B------:R-:W-:Y:S02]  /*1670*/  ULEA.HI UR22, UR22, UR4, URZ, 0x5 ;  /* 0x0000000416167291 */ /* 0x000fe4000f8f28ff */
[----:B------:R-:W-:Y:S02]  /*1680*/  UIADD3 UR4, UPT, UPT, UR15, -0x1, URZ ;  /* 0xffffffff0f047890 */ /* 0x000fe4000fffe0ff */
[----:B------:R-:W-:Y:S02]  /*1690*/  USHF.R.S32.HI UR22, URZ, 0x5, UR22 ;  /* 0x00000005ff167899 */ /* 0x000fe40008011416 */
[----:B------:R-:W-:Y:S02]  /*16a0*/  UISETP.GE.U32.AND UP2, UPT, UR4, -0x3f, UPT ;  /* 0xffffffc10400788c */ /* 0x000fe4000bf46070 */
[----:B------:R-:W-:Y:S02]  /*16b0*/  UISETP.LT.U32.AND UP0, UPT, UR22, 0x5, UPT ;  /* 0x000000051600788c */ /* 0x000fe4000bf01070 */
[----:B------:R-:W-:-:S02]  /*16c0*/  UIADD3 UR15, UPT, UPT, UR15, 0x3e, URZ ;  /* 0x0000003e0f0f7890 */ /* 0x000fc4000fffe0ff */
[----:B------:R-:W-:-:S04]  /*16d0*/  USEL UR21, UR22, 0x5, UP0 ;  /* 0x0000000516157887 */ /* 0x000fc80008000000 */
[----:B------:R-:W-:Y:S02]  /*16e0*/  UIADD3 UR6, UPT, UPT, UR21, -0x1, URZ ;  /* 0xffffffff15067890 */ /* 0x000fe4000fffe0ff */
[----:B------:R-:W-:Y:S02]  /*16f0*/  @UP2 UIADD3 UR6, UPT, UPT, UR21, URZ, URZ ;  /* 0x000000ff15062290 */ /* 0x000fe4000fffe0ff */
[----:B------:R-:W-:Y:S02]  /*1700*/  UIADD3 UR14, UPT, UPT, UR22, -UR21, URZ ;  /* 0x80000015160e7290 */ /* 0x000fe4000fffe0ff */
[----:B------:R-:W-:Y:S02]  /*1710*/  UIADD3 UR5, UPT, UPT, UR6, 0x1, URZ ;  /* 0x0000000106057890 */ /* 0x000fe4000fffe0ff */
[----:B--2-4-:R-:W-:-:S12]  /*1720*/  UIADD3 UR6, UPT, UPT, -UR6, URZ, URZ ;  /* 0x000000ff06067290 */ /* 0x014fd8000fffe1ff */
.L_x_42:
[----:B------:R-:W-:Y:S01]  /*1730*/  UISETP.NE.AND UP0, UPT, UR37, URZ, UPT ;  /* 0x000000ff2500728c */ /* 0x000fe2000bf05270 */
[----:B------:R-:W1:Y:S08]  /*1740*/  S2UR UR37, SR_CgaCtaId ;  /* 0x00000000002579c3 */ /* 0x000e700000008800 */
[----:B------:R-:W-:Y:S05]  /*1750*/  BRA.U UP0, `(.L_x_23) ;  /* 0x0000000100347547 */ /* 0x000fea000b800000 */
[----:B------:R-:W2:Y:S01]  /*1760*/  S2R R2, SR_CgaCtaId ;  /* 0x0000000000027919 */ /* 0x000ea20000008800 */
[----:B------:R-:W-:-:S04]  /*1770*/  MOV R3, 0x400 ;  /* 0x0000040000037802 */ /* 0x000fc80000000f00 */
[----:B--2---:R-:W-:Y:S02]  /*1780*/  LEA R3, R2, R3, 0x18 ;  /* 0x0000000302037211 */ /* 0x004fe400078ec0ff */
[----:B------:R-:W-:-:S03]  /*1790*/  SHF.L.U32 R2, R10, 0x1f, RZ ;  /* 0x0000001f0a027819 */ /* 0x000fc600000006ff */
[----:B------:R-:W-:-:S04]  /*17a0*/  IMAD R3, R12, 0x8, R3 ;  /* 0x000000080c037824 */ /* 0x000fc800078e0203 */
[----:B------:R-:W2:Y:S02]  /*17b0*/  SYNCS.PHASECHK.TRANS64.TRYWAIT P0, [R3+URZ+0xe0], R2 ;  /* 0x0000e002030075a7 */ /* 0x000ea400080011ff */
[----:B--2---:R-:W-:Y:S05]  /*17c0*/  @!P0 BRA `(.L_x_24) ;  /* 0x0000005000048947 */ /* 0x004fea0003800000 */
.L_x_114:
[----:B------:R-:W-:Y:S01]  /*17d0*/  VIADD R12, R12, 0x1 ;  /* 0x000000010c0c7836 */ /* 0x000fe20000000000 */
[----:B------:R2:W-:Y:S04]  /*17e0*/  SYNCS.ARRIVE.TRANS64.A1T0 RZ, [R3+URZ+0xd0], RZ ;  /* 0x0000d0ff03ff79a7 */ /* 0x0005e800081000ff */
[----:B------:R-:W-:-:S04]  /*17f0*/  ISETP.NE.AND P0, PT, R12, 0x2, PT ;  /* 0x000000020c00780c */ /* 0x000fc80003f05270 */
[----:B------:R-:W-:Y:S02]  /*1800*/  SEL R12, R12, RZ, P0 ;  /* 0x000000ff0c0c7207 */ /* 0x000fe40000000000 */
[----:B--2---:R-:W-:-:S04]  /*1810*/  SEL R3, RZ, 0x1, P0 ;  /* 0x00000001ff037807 */ /* 0x004fc80000000000 */
[----:B------:R-:W-:-:S07]  /*1820*/  LOP3.LUT R10, R10, R3, RZ, 0x3c, !PT ;  /* 0x000000030a0a7212 */ /* 0x000fce00078e3cff */
.L_x_23:
[----:B------:R-:W-:Y:S01]  /*1830*/  UMOV UR4, 0x400 ;  /* 0x0000040000047882 */ /* 0x000fe20000000000 */
[----:B------:R-:W-:Y:S01]  /*1840*/  LEA.HI R3, R93, R93, RZ, 0x1 ;  /* 0x0000005d5d037211 */ /* 0x000fe200078f08ff */
[----:B-1----:R-:W-:Y:S01]  /*1850*/  ULEA UR4, UR37, UR4, 0x18 ;  /* 0x0000000425047291 */ /* 0x002fe2000f8ec0ff */
[----:B------:R-:W-:Y:S01]  /*1860*/  SHF.L.U32 R2, R15, 0x1f, RZ ;  /* 0x0000001f0f027819 */ /* 0x000fe200000006ff */
[----:B------:R-:W-:Y:S01]  /*1870*/  UISETP.GE.U32.AND UP0, UPT, UR15, 0x3f, UPT ;  /* 0x0000003f0f00788c */ /* 0x000fe2000bf06070 */
[----:B------:R-:W-:Y:S01]  /*1880*/  R2UR UR35, R16 ;  /* 0x00000000102372ca */ /* 0x000fe200000e0000 */
[----:B------:R-:W-:Y:S01]  /*1890*/  ULEA UR8, UR13, UR4, 0x3 ;  /* 0x000000040d087291 */ /* 0x000fe2000f8e18ff */
[----:B------:R-:W-:Y:S01]  /*18a0*/  IMAD.SHL.U32 R3, R3, 0x40, RZ ;  /* 0x0000004003037824 */ /* 0x000fe200078e00ff */
[----:B------:R-:W-:Y:S01]  /*18b0*/  R2UR UR11, R17 ;  /* 0x00000000110b72ca */ /* 0x000fe200000e0000 */
[----:B------:R-:W-:-:S03]  /*18c0*/  UMOV UR23, URZ ;  /* 0x000000ff00177c82 */ /* 0x000fc60008000000 */
[----:B------:R-:W-:-:S03]  /*18d0*/  LOP3.LUT R3, R3, 0xffffff80, RZ, 0xc0, !PT ;  /* 0xffffff8003037812 */ /* 0x000fc600078ec0ff */
[----:B------:R1:W2:Y:S01]  /*18e0*/  SYNCS.PHASECHK.TRANS64.TRYWAIT P0, [UR8+0x28], R2 ;  /* 0x00002802ff0075a7 */ /* 0x0002a20008001108 */
[----:B------:R-:W-:Y:S02]  /*18f0*/  R2UR UR9, R3 ;  /* 0x00000000030972ca */ /* 0x000fe400000e0000 */
[----:B------:R-:W-:-:S11]  /*1900*/  R2UR UR8, R94 ;  /* 0x000000005e0872ca */ /* 0x000fd600000e0000 */
[----:B------:R-:W-:Y:S02]  /*1910*/  ULOP3.LUT UR35, UR9, 0x40, UR35, 0xf8, !UPT ;  /* 0x0000004009237892 */ /* 0x000fe4000f8ef823 */
[----:B------:R-:W-:Y:S01]  /*1920*/  ULEA UR11, UR8, UR11, 0x6 ;  /* 0x0000000b080b7291 */ /* 0x000fe2000f8e30ff */
[----:B------:R-:W-:Y:S11]  /*1930*/  BRA.U !UP0, `(.L_x_25) ;  /* 0x0000000108c07547 */ /* 0x000ff6000b800000 */
[----:B------:R-:W-:Y:S01]  /*1940*/  UMOV UR16, UR6 ;  /* 0x0000000600107c82 */ /* 0x000fe20008000000 */
[----:B------:R-:W-:Y:S01]  /*1950*/  UMOV UR17, UR13 ;  /* 0x0000000d00117c82 */ /* 0x000fe20008000000 */
[----:B------:R-:W-:-:S05]  /*1960*/  UMOV UR34, URZ ;  /* 0x000000ff00227c82 */ /* 0x000fca0008000000 */
.L_x_31:
[----:B------:R-:W-:Y:S01]  /*1970*/  ULEA UR33, UR17, UR4, 0x3 ;  /* 0x0000000411217291 */ /* 0x000fe2000f8e18ff */
[----:B------:R-:W-:Y:S01]  /*1980*/  @P5 MOV R3, 0x1800 ;  /* 0x0000180000035802 */ /* 0x000fe20000000f00 */
[----:B-12-4-:R-:W-:Y:S10]  /*1990*/  @P0 BRA `(.L_x_26) ;  /* 0x00000000000c0947 */ /* 0x016ff40003800000 */
[----:B------:R-:W-:-:S04]  /*19a0*/  SHF.L.U32 R5, R15, 0x1f, RZ ;  /* 0x0000001f0f057819 */ /* 0x000fc800000006ff */
[----:B------:R-:W2:Y:S02]  /*19b0*/  SYNCS.PHASECHK.TRANS64.TRYWAIT P0, [UR33+0x28], R5 ;  /* 0x00002805ff0075a7 */ /* 0x000ea40008001121 */
[----:B--2---:R-:W-:Y:S05]  /*19c0*/  @!P0 BRA `(.L_x_27) ;  /* 0x0000004c00988947 */ /* 0x004fea0003800000 */
.L_x_26:
[----:B------:R2:W-:Y:S01]  /*19d0*/  @P5 SYNCS.ARRIVE.TRANS64 RZ, [UR33], R3 ;  /* 0x00000003ffff59a7 */ /* 0x0005e20008000021 */
[----:B------:R-:W-:Y:S02]  /*19e0*/  ULOP3.LUT UR8, UR7, 0x2, URZ, 0xfc, !UPT ;  /* 0x0000000207087892 */ /* 0x000fe4000f8efcff */
[----:B------:R-:W-:Y:S02]  /*19f0*/  UIADD3 UR16, UPT, UPT, UR16, 0x1, URZ ;  /* 0x0000000110107890 */ /* 0x000fe4000fffe0ff */
[----:B------:R-:W-:Y:S02]  /*1a00*/  UISETP.NE.AND UP0, UPT, UR8, 0x2, UPT ;  /* 0x000000020800788c */ /* 0x000fe4000bf05270 */
[----:B------:R-:W-:-:S07]  /*1a10*/  UISETP.NE.AND UP2, UPT, UR16, 0x1, UPT ;  /* 0x000000011000788c */ /* 0x000fce000bf45270 */
[----:B------:R-:W-:Y:S05]  /*1a20*/  BRA.U UP0, `(.L_x_28) ;  /* 0x0000000100047547 */ /* 0x000fea000b800000 */
[----:B------:R-:W-:Y:S05]  /*1a30*/  BPT.TRAP 0x1 ;  /* 0x000000040000795c */ /* 0x000fea0000300000 */
.L_x_28:
[----:B------:R-:W-:Y:S04]  /*1a40*/  BSSY.RECONVERGENT B0, `(.L_x_29) ;  /* 0x0000003000007945 */ /* 0x000fe80003800200 */
[----:B------:R-:W-:Y:S05]  /*1a50*/  @!P4 BRA `(.L_x_30) ;  /* 0x000000000004c947 */ /* 0x000fea0003800000 */
[----:B------:R-:W-:Y:S05]  /*1a60*/  BPT.TRAP 0x1 ;  /* 0x000000040000795c */ /* 0x000fea0000300000 */
.L_x_30:
[----:B------:R-:W-:Y:S05]  /*1a70*/  BSYNC.RECONVERGENT B0 ;  /* 0x0000000000007941 */ /* 0x000fea0003800200 */
.L_x_29:
[----:B------:R-:W-:Y:S02]  /*1a80*/  UIADD3 UR13, UPT, UPT, UR17, 0x1, URZ ;  /* 0x00000001110d7890 */ /* 0x000fe4000fffe0ff */
[----:B------:R-:W-:Y:S02]  /*1a90*/  ULEA UR32, UR17, UR4, 0xb ;  /* 0x0000000411207291 */ /* 0x000fe4000f8e58ff */
[----:B------:R-:W-:Y:S02]  /*1aa0*/  UISETP.NE.AND UP0, UPT, UR13, 0x5, UPT ;  /* 0x000000050d00788c */ /* 0x000fe4000bf05270 */
[----:B------:R-:W-:Y:S02]  /*1ab0*/  UIADD3 UR28, UP1, UPT, UR24, 0x80, URZ ;  /* 0x00000080181c7890 */ /* 0x000fe4000ff3e0ff */
[----:B------:R-:W-:Y:S02]  /*1ac0*/  USEL UR9, URZ, 0x1, UP0 ;  /* 0x00000001ff097887 */ /* 0x000fe40008000000 */
[----:B------:R-:W-:-:S02]  /*1ad0*/  USEL UR13, UR13, URZ, UP0 ;  /* 0x000000ff0d0d7287 */ /* 0x000fc40008000000 */
[----:B------:R-:W-:Y:S02]  /*1ae0*/  UIADD3 UR26, UP0, UPT, UR24, 0x180, URZ ;  /* 0x00000180181a7890 */ /* 0x000fe4000ff1e0ff */
[----:B------:R-:W-:Y:S01]  /*1af0*/  ULEA UR8, UR13, UR4, 0x3 ;  /* 0x000000040d087291 */ /* 0x000fe2000f8e18ff */
[----:B------:R-:W-:Y:S01]  /*1b00*/  LOP3.LUT R15, R15, UR9, RZ, 0x3c, !PT ;  /* 0x000000090f0f7c12 */ /* 0x000fe2000f8e3cff */
[----:B------:R-:W-:Y:S02]  /*1b10*/  ULOP3.LUT UR33, UR33, 0xfefffff8, URZ, 0xc0, !UPT ;  /* 0xfefffff821217892 */ /* 0x000fe4000f8ec0ff */
[----:B------:R-:W-:Y:S01]  /*1b20*/  UIADD3.X UR29, UPT, UPT, URZ, UR25, URZ, UP1, !UPT ;  /* 0x00000019ff1d7290 */ /* 0x000fe20008ffe4ff */
[----:B-1----:R-:W-:Y:S01]  /*1b30*/  SHF.L.U32 R2, R15, 0x1f, RZ ;  /* 0x0000001f0f027819 */ /* 0x002fe200000006ff */
[----:B------:R-:W-:Y:S02]  /*1b40*/  UIADD3 UR32, UPT, UPT, UR32, 0x2400, URZ ;  /* 0x0000240020207890 */ /* 0x000fe4000fffe0ff */
[----:B------:R-:W-:Y:S01]  /*1b50*/  UIADD3.X UR27, UPT, UPT, URZ, UR25, URZ, UP0, !UPT ;  /* 0x00000019ff1b7290 */ /* 0x000fe200087fe4ff */
[----:B------:R4:W1:Y:S01]  /*1b60*/  SYNCS.PHASECHK.TRANS64.TRYWAIT P0, [UR8+0x28], R2 ;  /* 0x00002802ff0075a7 */ /* 0x0008620008001108 */
[----:B------:R-:W-:Y:S01]  /*1b70*/  ULEA UR8, UR17, UR4, 0xa ;  /* 0x0000000411087291 */ /* 0x000fe2000f8e50ff */
[----:B------:R-:W-:Y:S01]  /*1b80*/  UMOV UR18, 0x0 ;  /* 0x0000000000127882 */ /* 0x000fe20000000000 */
[----:B------:R-:W-:-:S02]  /*1b90*/  UMOV UR19, 0x10000000 ;  /* 0x1000000000137882 */ /* 0x000fc40000000000 */
[----:B------:R-:W-:Y:S01]  /*1ba0*/  UIADD3 UR8, UPT, UPT, UR8, 0x4c00, URZ ;  /* 0x00004c0008087890 */ /* 0x000fe2000fffe0ff */
[----:B------:R2:W-:Y:S01]  /*1bb0*/  UTMALDG.3D.2CTA [UR32], [UR28], desc[UR18] ;  /* 0x000012201c0075b4 */ /* 0x0005e20008211000 */
[----:B------:R-:W-:Y:S01]  /*1bc0*/  UMOV UR10, UR34 ;  /* 0x00000022000a7c82 */ /* 0x000fe20008000000 */
[----:B------:R-:W-:Y:S01]  /*1bd0*/  UMOV UR12, UR36 ;  /* 0x00000024000c7c82 */ /* 0x000fe20008000000 */
[----:B------:R-:W-:Y:S01]  /*1be0*/  UMOV UR9, UR33 ;  /* 0x0000002100097c82 */ /* 0x000fe20008000000 */
[----:B------:R-:W-:Y:S01]  /*1bf0*/  UMOV UR23, UR5 ;  /* 0x0000000500177c82 */ /* 0x000fe20008000000 */
[----:B------:R-:W-:-:S03]  /*1c00*/  UMOV UR17, UR13 ;  /* 0x0000000d00117c82 */ /* 0x000fc60008000000 */
[----:B------:R4:W-:Y:S01]  /*1c10*/  UTMALDG.3D.2CTA [UR8], [UR26], desc[UR18] ;  /* 0x000012081a0075b4 */ /* 0x0009e20008211000 */
[----:B--2---:R-:W-:Y:S01]  /*1c20*/  UIADD3 UR34, UPT, UPT, UR34, 0x20, URZ ;  /* 0x0000002022227890 */ /* 0x004fe2000fffe0ff */
[----:B------:R-:W-:Y:S11]  /*1c30*/  BRA.U UP2, `(.L_x_31) ;  /* 0xfffffffd024c7547 */ /* 0x000ff6000b83ffff */
.L_x_25:
[----:B----4-:R-:W-:Y:S01]  /*1c40*/  ULEA UR8, UR13, UR4, 0x3 ;  /* 0x000000040d087291 */ /* 0x010fe2000f8e18ff */
[----:B-1----:R-:W-:Y:S01]  /*1c50*/  SHF.L.U32 R2, R15, 0x1f, RZ ;  /* 0x0000001f0f027819 */ /* 0x002fe200000006ff */
[----:B------:R-:W-:Y:S01]  /*1c60*/  @!P1 SYNCS.ARRIVE.TRANS64.A1T0 RZ, [UR4+0x68], RZ ;  /* 0x000068ffffff99a7 */ /* 0x000fe20008100004 */
[----:B------:R-:W-:-:S06]  /*1c70*/  UISETP.GT.AND UP0, UPT, UR22, UR21, UPT ;  /* 0x000000151600728c */ /* 0x000fcc000bf04270 */
[----:B--2---:R1:W2:Y:S03]  /*1c80*/  SYNCS.PHASECHK.TRANS64.TRYWAIT P0, [UR8+0x28], R2 ;  /* 0x00002802ff0075a7 */ /* 0x0042a60008001108 */
[----:B------:R-:W-:Y:S05]  /*1c90*/  BRA.U !UP0, `(.L_x_32) ;  /* 0x0000000108c07547 */ /* 0x000fea000b800000 */
[----:B------:R-:W-:Y:S01]  /*1ca0*/  UIADD3 UR26, UPT, UPT, UR14, UR23, URZ ;  /* 0x000000170e1a7290 */ /* 0x000fe2000fffe0ff */
[----:B------:R-:W-:-:S11]  /*1cb0*/  UMOV UR27, UR13 ;  /* 0x0000000d001b7c82 */ /* 0x000fd60008000000 */
.L_x_38:
[----:B------:R-:W-:Y:S01]  /*1cc0*/  ULEA UR17, UR27, UR4, 0x3 ;  /* 0x000000041b117291 */ /* 0x000fe2000f8e18ff */
[----:B--2---:R-:W-:Y:S01]  /*1cd0*/  @P5 MOV R3, 0x1800 ;  /* 0x0000180000035802 */ /* 0x004fe20000000f00 */
[----:B-12---:R-:W-:Y:S10]  /*1ce0*/  @P0 BRA `(.L_x_33) ;  /* 0x00000000000c0947 */ /* 0x006ff40003800000 */
[----:B------:R-:W-:-:S04]  /*1cf0*/  SHF.L.U32 R5, R15, 0x1f, RZ ;  /* 0x0000001f0f057819 */ /* 0x000fc800000006ff */
[----:B------:R-:W2:Y:S02]  /*1d00*/  SYNCS.PHASECHK.TRANS64.TRYWAIT P0, [UR17+0x28], R5 ;  /* 0x00002805ff0075a7 */ /* 0x000ea40008001111 */
[----:B--2---:R-:W-:Y:S05]  /*1d10*/  @!P0 BRA `(.L_x_34) ;  /* 0x0000004800dc8947 */ /* 0x004fea0003800000 */
.L_x_33:
[----:B------:R2:W-:Y:S01]  /*1d20*/  @P5 SYNCS.ARRIVE.TRANS64 RZ, [UR17], R3 ;  /* 0x00000003ffff59a7 */ /* 0x0005e20008000011 */
[----:B------:R-:W-:-:S04]  /*1d30*/  ULOP3.LUT UR8, UR7, 0x2, URZ, 0xfc, !UPT ;  /* 0x0000000207087892 */ /* 0x000fc8000f8efcff */
[----:B------:R-:W-:-:S09]  /*1d40*/  UISETP.NE.AND UP0, UPT, UR8, 0x2, UPT ;  /* 0x000000020800788c */ /* 0x000fd2000bf05270 */
[----:B------:R-:W-:Y:S05]  /*1d50*/  BRA.U UP0, `(.L_x_35) ;  /* 0x0000000100047547 */ /* 0x000fea000b800000 */
[----:B------:R-:W-:Y:S05]  /*1d60*/  BPT.TRAP 0x1 ;  /* 0x000000040000795c */ /* 0x000fea0000300000 */
.L_x_35:
[----:B------:R-:W-:Y:S04]  /*1d70*/  BSSY.RECONVERGENT B0, `(.L_x_36) ;  /* 0x0000003000007945 */ /* 0x000fe80003800200 */
[----:B------:R-:W-:Y:S05]  /*1d80*/  @!P4 BRA `(.L_x_37) ;  /* 0x000000000004c947 */ /* 0x000fea0003800000 */
[----:B------:R-:W-:Y:S05]  /*1d90*/  BPT.TRAP 0x1 ;  /* 0x000000040000795c */ /* 0x000fea0000300000 */
.L_x_37:
[----:B------:R-:W-:Y:S05]  /*1da0*/  BSYNC.RECONVERGENT B0 ;  /* 0x0000000000007941 */ /* 0x000fea0003800200 */
.L_x_36:
        /* <DEDUP_REMOVED lines=9> */
[----:B------:R-:W-:Y:S02]  /*1e40*/  USHF.L.U32 UR18, UR23, 0x5, URZ ;  /* 0x0000000517127899 */ /* 0x000fe400080006ff */
[----:B------:R-:W-:Y:S01]  /*1e50*/  ULOP3.LUT UR17, UR17, 0xfefffff8, URZ, 0xc0, !UPT ;  /* 0xfefffff811117892 */ /* 0x000fe2000f8ec0ff */
[----:B-1----:R-:W-:Y:S01]  /*1e60*/  SHF.L.U32 R2, R15, 0x1f, RZ ;  /* 0x0000001f0f027819 */ /* 0x002fe200000006ff */
[----:B------:R-:W-:Y:S02]  /*1e70*/  UIADD3 UR16, UPT, UPT, UR16, 0x2400, URZ ;  /* 0x0000240010107890 */ /* 0x000fe4000fffe0ff */
[----:B------:R-:W-:Y:S01]  /*1e80*/  UIADD3.X UR33, UPT, UPT, URZ, UR25, URZ, UP1, !UPT ;  /* 0x00000019ff217290 */ /* 0x000fe20008ffe4ff */
[----:B------:R4:W1:Y:S01]  /*1e90*/  SYNCS.PHASECHK.TRANS64.TRYWAIT P0, [UR8+0x28], R2 ;  /* 0x00002802ff0075a7 */ /* 0x0008620008001108 */
[----:B------:R-:W-:-:S02]  /*1ea0*/  ULEA UR8, UR27, UR4, 0xa ;  /* 0x000000041b087291 */ /* 0x000fc4000f8e50ff */
[----:B------:R-:W-:Y:S02]  /*1eb0*/  UIADD3.X UR31, UPT, UPT, URZ, UR25, URZ, UP0, !UPT ;  /* 0x00000019ff1f7290 */ /* 0x000fe400087fe4ff */
[----:B------:R-:W-:Y:S01]  /*1ec0*/  UIADD3 UR8, UPT, UPT, UR8, 0x4c00, URZ ;  /* 0x00004c0008087890 */ /* 0x000fe2000fffe0ff */
[----:B------:R-:W-:Y:S01]  /*1ed0*/  UMOV UR28, 0x0 ;  /* 0x00000000001c7882 */ /* 0x000fe20000000000 */
[----:B------:R-:W-:Y:S01]  /*1ee0*/  UMOV UR29, 0x10000000 ;  /* 0x10000000001d7882 */ /* 0x000fe20000000000 */
[----:B------:R-:W-:Y:S01]  /*1ef0*/  UMOV UR19, UR35 ;  /* 0x0000002300137c82 */ /* 0x000fe20008000000 */
[----:B------:R-:W-:Y:S01]  /*1f00*/  UMOV UR20, UR36 ;  /* 0x0000002400147c82 */ /* 0x000fe20008000000 */
[----:B------:R-:W-:Y:S01]  /*1f10*/  UMOV UR12, UR36 ;  /* 0x00000024000c7c82 */ /* 0x000fe20008000000 */
[----:B------:R-:W-:Y:S01]  /*1f20*/  UMOV UR9, UR17 ;  /* 0x0000001100097c82 */ /* 0x000fe20008000000 */
[----:B------:R-:W-:Y:S01]  /*1f30*/  UMOV UR10, UR18 ;  /* 0x00000012000a7c82 */ /* 0x000fe20008000000 */
[----:B------:R4:W-:Y:S01]  /*1f40*/  UTMALDG.3D.2CTA [UR16], [UR32], desc[UR28] ;  /* 0x00001c10200075b4 */ /* 0x0009e20008211000 */
[----:B------:R-:W-:Y:S01]  /*1f50*/  UIADD3 UR23, UPT, UPT, UR23, 0x1, URZ ;  /* 0x0000000117177890 */ /* 0x000fe2000fffe0ff */
[----:B------:R-:W-:-:S03]  /*1f60*/  UMOV UR27, UR13 ;  /* 0x0000000d001b7c82 */ /* 0x000fc60008000000 */
[----:B------:R-:W-:Y:S01]  /*1f70*/  UISETP.NE.AND UP0, UPT, UR23, UR26, UPT ;  /* 0x0000001a1700728c */ /* 0x000fe2000bf05270 */
[----:B------:R4:W-:Y:S08]  /*1f80*/  UTMALDG.3D.2CTA [UR8], [UR30], desc[UR28] ;  /* 0x00001c081e0075b4 */ /* 0x0009f00008211000 */
[----:B----4-:R-:W-:Y:S05]  /*1f90*/  BRA.U UP0, `(.L_x_38) ;  /* 0xfffffffd00487547 */ /* 0x010fea000b83ffff */
.L_x_32:
[C---:B-1----:R-:W-:Y:S01]  /*1fa0*/  LEA R2, R14.reuse, UR4, 0x3 ;  /* 0x000000040e027c11 */ /* 0x042fe2000f8e18ff */
[----:B------:R-:W-:Y:S01]  /*1fb0*/  NOP ;  /* 0x0000000000007918 */ /* 0x000fe20000000000 */
[----:B--2---:R-:W-:Y:S02]  /*1fc0*/  SHF.L.U32 R3, R13, 0x1f, RZ ;  /* 0x0000001f0d037819 */ /* 0x004fe400000006ff */
[----:B------:R-:W-:Y:S02]  /*1fd0*/  LEA R4, R14, UR4, 0x4 ;  /* 0x000000040e047c11 */ /* 0x000fe4000f8e20ff */
[----:B------:R-:W1:Y:S02]  /*1fe0*/  SYNCS.PHASECHK.TRANS64.TRYWAIT P0, [R2+URZ+0x70], R3 ;  /* 0x00007003020075a7 */ /* 0x000e6400080011ff */
[----:B-1----:R-:W-:Y:S05]  /*1ff0*/  @!P0 BRA `(.L_x_39) ;  /* 0x00000048003c8947 */ /* 0x002fea0003800000 */
.L_x_117:
[----:B------:R-:W2:Y:S01]  /*2000*/  LDS.128 R4, [R4+0x100] ;  /* 0x0001000004047984 */ /* 0x000ea20000000c00 */
[----:B------:R-:W-:Y:S01]  /*2010*/  ISETP.GE.AND P0, PT, R40, 0x1, PT ;  /* 0x000000012800780c */ /* 0x000fe20003f06270 */
[----:B-1----:R-:W-:Y:S01]  /*2020*/  VIADD R2, R2, 0x80 ;  /* 0x0000008002027836 */ /* 0x002fe20000000000 */
[----:B------:R-:W-:Y:S01]  /*2030*/  @!PT LDS RZ, [RZ] ;  /* 0x00000000fffff984 */ /* 0x000fe20000000800 */
[----:B------:R-:W-:Y:S01]  /*2040*/  @!PT LDS RZ, [RZ] ;  /* 0x00000000fffff984 */ /* 0x000fe20000000800 */
[----:B------:R-:W-:Y:S01]  /*2050*/  @!PT LDS RZ, [RZ] ;  /* 0x00000000fffff984 */ /* 0x000fe20000000800 */
[----:B------:R-:W-:Y:S01]  /*2060*/  @!PT LDS RZ, [RZ] ;  /* 0x00000000fffff984 */ /* 0x000fe20000000800 */
[----:B------:R1:W-:Y:S06]  /*2070*/  MEMBAR.ALL.CTA ;  /* 0x0000000000007992 */ /* 0x0003ec0000008000 */
[----:B-1----:R-:W1:Y:S01]  /*2080*/  FENCE.VIEW.ASYNC.S ;  /* 0x00000000000073c6 */ /* 0x002e620000000000 */
[----:B------:R-:W-:-:S04]  /*2090*/  PRMT R2, RZ, 0x654, R2 ;  /* 0x00000654ff027816 */ /* 0x000fc80000000002 */
[----:B-1----:R1:W-:Y:S01]  /*20a0*/  SYNCS.ARRIVE.TRANS64.RED.A1T0 RZ, [R2+URZ], RZ ;  /* 0x000000ff02ff79a7 */ /* 0x0023e200081004ff */
[----:B--2---:R-:W-:-:S13]  /*20b0*/  LOP3.LUT P2, RZ, R6, 0x1, RZ, 0xc0, !PT ;  /* 0x0000000106ff7812 */ /* 0x004fda000784c0ff */
[----:B------:R-:W-:Y:S01]  /*20c0*/  @P2 SHF.R.U32.HI R3, RZ, 0x10, R5 ;  /* 0x00000010ff032819 */ /* 0x000fe20000011605 */
[----:B------:R-:W-:Y:S01]  /*20d0*/  VOTEU.ANY UP0, P2 ;  /* 0x0000000000ff7886 */ /* 0x000fe20001000100 */
[----:B------:R-:W-:Y:S02]  /*20e0*/  @P2 MOV R11, R4 ;  /* 0x00000004000b2202 */ /* 0x000fe40000000f00 */
[----:B------:R-:W-:Y:S02]  /*20f0*/  @P2 R2UR.BROADCAST UR8, R3 ;  /* 0x00000000030822ca */ /* 0x000fe400008e0000 */
[----:B------:R-:W-:-:S11]  /*2100*/  @P2 LOP3.LUT R8, R5, 0xffff, RZ, 0xc0, !PT ;  /* 0x0000ffff05082812 */ /* 0x000fd600078ec0ff */
[----:B------:R-:W-:Y:S01]  /*2110*/  @UP0 UMOV UR36, UR8 ;  /* 0x0000000800240c82 */ /* 0x000fe20008000000 */
[----:B-1----:R-:W-:Y:S05]  /*2120*/  @!P0 BRA `(.L_x_40) ;  /* 0x0000000000b88947 */ /* 0x002fea0003800000 */
[----:B------:R-:W3:Y:S01]  /*2130*/  LDC.64 R4, c[0x0][0xb18] ;  /* 0x0002c600ff047b82 */ /* 0x000ee20000000a00 */
[----:B------:R-:W-:-:S07]  /*2140*/  ISETP.NE.AND P3, PT, R40, 0x1, PT ;  /* 0x000000012800780c */ /* 0x000fce0003f65270 */
[----:B------:R-:W1:Y:S08]  /*2150*/  LDC.64 R6, c[0x0][0xb10] ;  /* 0x0002c400ff067b82 */ /* 0x000e700000000a00 */
[----:B------:R-:W2:Y:S08]  /*2160*/  LDC R18, c[0x0][0xb20] ;  /* 0x0002c800ff127b82 */ /* 0x000eb00000000800 */
[----:B------:R-:W4:Y:S01]  /*2170*/  LDC R20, c[0x0][0xb0c] ;  /* 0x0002c300ff147b82 */ /* 0x000f220000000800 */
[----:B---3--:R-:W-:Y:S01]  /*2180*/  IMAD.HI.U32 R19, R0, R5, RZ ;  /* 0x0000000500137227 */ /* 0x008fe200078e00ff */
[----:B------:R-:W-:-:S03]  /*2190*/  ISETP.NE.AND P0, PT, R4, 0x1, PT ;  /* 0x000000010400780c */ /* 0x000fc60003f05270 */
[----:B------:R-:W-:-:S03]  /*21a0*/  IMAD.HI.U32 R5, R8, R5, RZ ;  /* 0x0000000508057227 */ /* 0x000fc600078e00ff */
[----:B------:R-:W3:Y:S01]  /*21b0*/  LDC.64 R2, c[0x0][0xb28] ;  /* 0x0002ca00ff027b82 */ /* 0x000ee20000000a00 */
[----:B-1----:R-:W-:-:S04]  /*21c0*/  IMAD.HI.U32 R22, R9, R6, RZ ;  /* 0x0000000609167227 */ /* 0x002fc800078e00ff */
[----:B------:R-:W-:Y:S01]  /*21d0*/  IMAD.HI.U32 R24, R11, R6, RZ ;  /* 0x000000060b187227 */ /* 0x000fe200078e00ff */
[----:B------:R-:W-:Y:S02]  /*21e0*/  SHF.R.U32.HI R22, RZ, R7, R22 ;  /* 0x00000007ff167219 */ /* 0x000fe40000011616 */
[-C--:B--2---:R-:W-:Y:S02]  /*21f0*/  SHF.R.U32.HI R19, RZ, R18.reuse, R19 ;  /* 0x00000012ff137219 */ /* 0x084fe40000011613 */
[----:B------:R-:W-:Y:S02]  /*2200*/  SHF.R.U32.HI R5, RZ, R18, R5 ;  /* 0x00000012ff057219 */ /* 0x000fe40000011605 */
[----:B------:R-:W-:Y:S02]  /*2210*/  SEL R19, R0, R19, !P0 ;  /* 0x0000001300137207 */ /* 0x000fe40004000000 */
[----:B------:R-:W-:Y:S02]  /*2220*/  SHF.R.U32.HI R24, RZ, R7, R24 ;  /* 0x00000007ff187219 */ /* 0x000fe40000011618 */
[----:B----4-:R-:W-:-:S02]  /*2230*/  ISETP.NE.AND P1, PT, R20, 0x1, PT ;  /* 0x000000011400780c */ /* 0x010fc40003f25270 */
[----:B------:R-:W-:Y:S02]  /*2240*/  SEL R5, R8, R5, !P0 ;  /* 0x0000000508057207 */ /* 0x000fe40004000000 */
[----:B------:R-:W-:Y:S02]  /*2250*/  SEL R21, R9, R22, !P1 ;  /* 0x0000001609157207 */ /* 0x000fe40004800000 */
[----:B------:R-:W-:Y:S01]  /*2260*/  SEL R7, R11, R24, !P1 ;  /* 0x000000180b077207 */ /* 0x000fe20004800000 */
[----:B---3--:R-:W-:-:S04]  /*2270*/  IMAD.HI.U32 R22, R19, R2, RZ ;  /* 0x0000000213167227 */ /* 0x008fc800078e00ff */
[----:B------:R-:W-:Y:S01]  /*2280*/  IMAD.HI.U32 R6, R21, R2, RZ ;  /* 0x0000000215067227 */ /* 0x000fe200078e00ff */
[----:B------:R-:W-:-:S04]  /*2290*/  @P3 SHF.R.U32.HI R19, RZ, R3, R22 ;  /* 0x00000003ff133219 */ /* 0x000fc80000011616 */
[----:B------:R-:W-:Y:S01]  /*22a0*/  @P3 SHF.R.U32.HI R21, RZ, R3, R6 ;  /* 0x00000003ff153219 */ /* 0x000fe20000011606 */
[----:B------:R-:W-:-:S04]  /*22b0*/  IMAD R19, R40, R19, RZ ;  /* 0x0000001328137224 */ /* 0x000fc800078e02ff */
[----:B------:R-:W-:Y:S01]  /*22c0*/  IMAD R6, R40, R21, RZ ;  /* 0x0000001528067224 */ /* 0x000fe200078e02ff */
[C---:B------:R-:W-:Y:S02]  /*22d0*/  ISETP.GE.AND P0, PT, R5.reuse, R19, PT ;  /* 0x000000130500720c */ /* 0x040fe40003f06270 */
[----:B------:R-:W-:Y:S02]  /*22e0*/  IADD3 R19, PT, PT, -R5, RZ, RZ ;  /* 0x000000ff05137210 */ /* 0x000fe40007ffe1ff */
[----:B------:R-:W-:Y:S01]  /*22f0*/  ISETP.GE.OR P0, PT, R7, R6, P0 ;  /* 0x000000060700720c */ /* 0x000fe20000706670 */
[----:B------:R-:W-:-:S04]  /*2300*/  IMAD.HI.U32 R6, R5, R2, RZ ;  /* 0x0000000205067227 */ /* 0x000fc800078e00ff */
[----:B------:R-:W-:Y:S01]  /*2310*/  IMAD R8, R4, R19, R8 ;  /* 0x0000001304087224 */ /* 0x000fe200078e0208 */
[----:B------:R-:W-:-:S04]  /*2320*/  SHF.R.U32.HI R6, RZ, R3, R6 ;  /* 0x00000003ff067219 */ /* 0x000fc80000011606 */
[----:B------:R-:W-:-:S03]  /*2330*/  SEL R6, R5, R6, !P3 ;  /* 0x0000000605067207 */ /* 0x000fc60005800000 */
[----:B------:R-:W-:-:S04]  /*2340*/  @!P0 IMAD.HI.U32 R18, R7, R2, RZ ;  /* 0x0000000207128227 */ /* 0x000fc800078e00ff */
[----:B------:R-:W-:Y:S01]  /*2350*/  IMAD.MOV R2, RZ, RZ, -R6 ;  /* 0x000000ffff027224 */ /* 0x000fe200078e0a06 */
[----:B------:R-:W-:-:S03]  /*2360*/  @!P0 SHF.R.U32.HI R18, RZ, R3, R18 ;  /* 0x00000003ff128219 */ /* 0x000fc60000011612 */
[----:B------:R-:W-:Y:S01]  /*2370*/  IMAD R2, R40, R2, R5 ;  /* 0x0000000228027224 */ /* 0x000fe200078e0205 */
        /* <DEDUP_REMOVED lines=9> */
.L_x_40:
[----:B------:R-:W1:Y:S02]  /*2410*/  LDCU UR8, c[0x0][0xb30] ;  /* 0x00016600ff0877ac */ /* 0x000e640008000800 */
[----:B-1----:R-:W-:-:S09]  /*2420*/  UISETP.NE.AND UP0, UPT, UR8, 0x1, UPT ;  /* 0x000000010800788c */ /* 0x002fd2000bf05270 */
[----:B------:R-:W-:Y:S05]  /*2430*/  BRA.U UP0, `(.L_x_41) ;  /* 0x0000000100407547 */ /* 0x000fea000b800000 */
[----:B------:R-:W1:Y:S08]  /*2440*/  LDC.64 R4, c[0x0][0xb10] ;  /* 0x0002c400ff047b82 */ /* 0x000e700000000a00 */
[----:B------:R-:W2:Y:S08]  /*2450*/  LDC.64 R2, c[0x0][0xb18] ;  /* 0x0002c600ff027b82 */ /* 0x000eb00000000a00 */
[----:B------:R-:W4:Y:S08]  /*2460*/  LDC R6, c[0x0][0xb20] ;  /* 0x0002c800ff067b82 */ /* 0x000f300000000800 */
[----:B------:R-:W3:Y:S01]  /*2470*/  LDC R18, c[0x0][0xb0c] ;  /* 0x0002c300ff127b82 */ /* 0x000ee20000000800 */
[----:B-1----:R-:W-:-:S05]  /*2480*/  IMAD.HI.U32 R4, R11, R4, RZ ;  /* 0x000000040b047227 */ /* 0x002fca00078e00ff */
[----:B------:R-:W-:Y:S01]  /*2490*/  SHF.R.U32.HI R4, RZ, R5, R4 ;  /* 0x00000005ff047219 */ /* 0x000fe20000011604 */
[----:B--2---:R-:W-:Y:S01]  /*24a0*/  IMAD.HI.U32 R3, R8, R3, RZ ;  /* 0x0000000308037227 */ /* 0x004fe200078e00ff */
[----:B------:R-:W-:-:S04]  /*24b0*/  ISETP.NE.AND P0, PT, R2, 0x1, PT ;  /* 0x000000010200780c */ /* 0x000fc80003f05270 */
[----:B----4-:R-:W-:-:S04]  /*24c0*/  SHF.R.U32.HI R3, RZ, R6, R3 ;  /* 0x00000006ff037219 */ /* 0x010fc80000011603 */
[----:B------:R-:W-:Y:S02]  /*24d0*/  SEL R3, R8, R3, !P0 ;  /* 0x0000000308037207 */ /* 0x000fe40004000000 */
[----:B---3--:R-:W-:-:S04]  /*24e0*/  ISETP.NE.AND P1, PT, R18, 0x1, PT ;  /* 0x000000011200780c */ /* 0x008fc80003f25270 */
[----:B------:R-:W-:-:S05]  /*24f0*/  SEL R4, R11, R4, !P1 ;  /* 0x000000040b047207 */ /* 0x000fca0004800000 */
[----:B------:R-:W-:Y:S02]  /*2500*/  IMAD.IADD R5, R3, 0x1, -R4 ;  /* 0x0000000103057824 */ /* 0x000fe400078e0a04 */
[----:B------:R-:W-:Y:S02]  /*2510*/  IMAD.IADD R3, R4, 0x1, -R3 ;  /* 0x0000000104037824 */ /* 0x000fe400078e0a03 */
[----:B------:R-:W-:Y:S02]  /*2520*/  IMAD R11, R5, R18, R11 ;  /* 0x00000012050b7224 */ /* 0x000fe400078e020b */
[----:B------:R-:W-:-:S07]  /*2530*/  IMAD R8, R3, R2, R8 ;  /* 0x0000000203087224 */ /* 0x000fce00078e0208 */
.L_x_41:
[----:B------:R-:W-:Y:S01]  /*2540*/  VIADD R14, R14, 0x1 ;  /* 0x000000010e0e7836 */ /* 0x000fe20000000000 */
[----:B------:R-:W-:Y:S01]  /*2550*/  PLOP3.LUT P1, PT, PT, PT, PT, 0x80, 0x8 ;  /* 0x000000000008781c */ /* 0x000fe20003f2f070 */
[----:B------:R-:W-:Y:S02]  /*2560*/  IMAD.IADD R93, R11, 0x1, R92 ;  /* 0x000000010b5d7824 */ /* 0x000fe400078e025c */
[----:B------:R-:W-:Y:S01]  /*2570*/  IMAD.IADD R94, R8, 0x1, R81 ;  /* 0x00000001085e7824 */ /* 0x000fe200078e0251 */
[----:B------:R-:W-:-:S04]  /*2580*/  ISETP.NE.AND P0, PT, R14, 0x2, PT ;  /* 0x000000020e00780c */ /* 0x000fc80003f05270 */
[----:B------:R-:W-:Y:S02]  /*2590*/  SEL R2, RZ, 0x1, P0 ;  /* 0x00000001ff027807 */ /* 0x000fe40000000000 */
[----:B------:R-:W-:Y:S02]  /*25a0*/  SEL R14, R14, RZ, P0 ;  /* 0x000000ff0e0e7207 */ /* 0x000fe40000000000 */
[----:B------:R-:W-:Y:S01]  /*25b0*/  LOP3.LUT R13, R13, R2, RZ, 0x3c, !PT ;  /* 0x000000020d0d7212 */ /* 0x000fe200078e3cff */
[----:B------:R-:W-:Y:S06]  /*25c0*/  @P2 BRA `(.L_x_42) ;  /* 0xfffffff000582947 */ /* 0x000fec000383ffff */
[----:B------:R-:W-:Y:S01]  /*25d0*/  UIADD3 UR4, UPT, UPT, UR4, 0x28, URZ ;  /* 0x0000002804047890 */ /* 0x000fe2000fffe0ff */
[----:B------:R-:W-:-:S03]  /*25e0*/  SHF.L.U32 R3, R15, 0x1f, RZ ;  /* 0x0000001f0f037819 */ /* 0x000fc600000006ff */
[----:B------:R-:W-:-:S09]  /*25f0*/  ULEA UR5, UR13, UR4, 0x3 ;  /* 0x000000040d057291 */ /* 0x000fd2000f8e18ff */
[----:B------:R-:W1:Y:S02]  /*2600*/  SYNCS.PHASECHK.TRANS64.TRYWAIT P0, [UR5], R3 ;  /* 0x00000003ff0075a7 */ /* 0x000e640008001105 */
[----:B-1----:R-:W-:Y:S05]  /*2610*/  @!P0 BRA `(.L_x_43) ;  /* 0x0000004000c88947 */ /* 0x002fea0003800000 */
.L_x_119:
[----:B------:R-:W-:-:S04]  /*2620*/  UIADD3 UR6, UPT, UPT, UR13, 0x1, URZ ;  /* 0x000000010d067890 */ /* 0x000fc8000fffe0ff */
[----:B------:R-:W-:-:S04]  /*2630*/  UISETP.NE.AND UP0, UPT, UR6, 0x5, UPT ;  /* 0x000000050600788c */ /* 0x000fc8000bf05270 */
[----:B------:R-:W-:Y:S02]  /*2640*/  USEL UR7, URZ, 0x1, UP0 ;  /* 0x00000001ff077887 */ /* 0x000fe40008000000 */
[----:B------:R-:W-:-:S04]  /*2650*/  USEL UR6, UR6, URZ, UP0 ;  /* 0x000000ff06067287 */ /* 0x000fc80008000000 */
[----:B------:R-:W-:Y:S01]  /*2660*/  ULEA UR5, UR6, UR4, 0x3 ;  /* 0x0000000406057291 */ /* 0x000fe2000f8e18ff */
[----:B------:R-:W-:-:S04]  /*2670*/  LOP3.LUT R2, R15, UR7, RZ, 0x3c, !PT ;  /* 0x000000070f027c12 */ /* 0x000fc8000f8e3cff */
[----:B-1----:R-:W-:-:S04]  /*2680*/  SHF.L.U32 R3, R2, 0x1f, RZ ;  /* 0x0000001f02037819 */ /* 0x002fc800000006ff */
[----:B------:R-:W1:Y:S02]  /*2690*/  SYNCS.PHASECHK.TRANS64.TRYWAIT P0, [UR5], R3 ;  /* 0x00000003ff0075a7 */ /* 0x000e640008001105 */
[----:B-1----:R-:W-:Y:S05]  /*26a0*/  @!P0 BRA `(.L_x_44) ;  /* 0x0000004000bc8947 */ /* 0x002fea0003800000 */
.L_x_121:
        /* <DEDUP_REMOVED lines=9> */
.L_x_123:
        /* <DEDUP_REMOVED lines=9> */
.L_x_125:
[----:B------:R-:W-:-:S04]  /*27d0*/  UIADD3 UR6, UPT, UPT, UR6, 0x1, URZ ;  /* 0x0000000106067890 */ /* 0x000fc8000fffe0ff */
[----:B------:R-:W-:-:S04]  /*27e0*/  UISETP.NE.AND UP0, UPT, UR6, 0x5, UPT ;  /* 0x000000050600788c */ /* 0x000fc8000bf05270 */
[----:B------:R-:W-:Y:S02]  /*27f0*/  USEL UR5, URZ, 0x1, UP0 ;  /* 0x00000001ff057887 */ /* 0x000fe40008000000 */
[----:B------:R-:W-:-:S04]  /*2800*/  USEL UR6, UR6, URZ, UP0 ;  /* 0x000000ff06067287 */ /* 0x000fc80008000000 */
[----:B------:R-:W-:Y:S01]  /*2810*/  ULEA UR6, UR6, UR4, 0x3 ;  /* 0x0000000406067291 */ /* 0x000fe2000f8e18ff */
[----:B-1----:R-:W-:-:S04]  /*2820*/  LOP3.LUT R3, R2, UR5, RZ, 0x3c, !PT ;  /* 0x0000000502037c12 */ /* 0x002fc8000f8e3cff */
[----:B------:R-:W-:Y:S01]  /*2830*/  SHF.L.U32 R3, R3, 0x1f, RZ ;  /* 0x0000001f03037819 */ /* 0x000fe200000006ff */
[----:B---3--:R-:W-:-:S07]  /*2840*/  IMAD.U32 R0, RZ, RZ, UR6 ;  /* 0x00000006ff007e24 */ /* 0x008fce000f8e00ff */
.L_x_47:
[----:B-1----:R1:W2:Y:S02]  /*2850*/  SYNCS.PHASECHK.TRANS64.TRYWAIT P0, [R0+URZ], R3 ;  /* 0x00000003000075a7 */ /* 0x0022a400080011ff */
[----:B--2---:R-:W-:Y:S05]  /*2860*/  @!P0 NANOSLEEP.SYNCS 0x989680 ;  /* 0x009896800000895d */ /* 0x004fea0003900000 */
[----:B------:R-:W2:Y:S02]  /*2870*/  @!P0 SYNCS.PHASECHK.TRANS64 P0, [R0+URZ], R3 ;  /* 0x00000003000085a7 */ /* 0x000ea400080010ff */
[----:B--2---:R-:W-:Y:S05]  /*2880*/  @P0 EXIT ;  /* 0x000000000000094d */ /* 0x004fea0003800000 */
[----:B------:R-:W-:Y:S05]  /*2890*/  BRA `(.L_x_47) ;  /* 0xfffffffc00ec7947 */ /* 0x000fea000383ffff */
.L_x_22:
[----:B------:R-:W-:-:S04]  /*28a0*/  UISETP.NE.AND UP1, UPT, UR37, URZ, UPT ;  /* 0x000000ff2500728c */ /* 0x000fc8000bf25270 */
[----:B------:R-:W-:-:S09]  /*28b0*/  UISETP.NE.OR UP1, UPT, UR10, 0x1, UP1 ;  /* 0x000000010a00788c */ /* 0x000fd20008f25670 */
[----:B------:R-:W-:Y:S05]  /*28c0*/  BRA.U UP1, `(.L_x_48) ;  /* 0x00000005014c7547 */ /* 0x000fea000b800000 */
[----:B------:R-:W-:Y:S01]  /*28d0*/  HFMA2 R11, -RZ, RZ, 0, 0 ;  /* 0x00000000ff0b7431 */ /* 0x000fe200000001ff */
[----:B------:R-:W-:Y:S01]  /*28e0*/  ISETP.GE.U32.AND P2, PT, R10, 0x2, PT ;  /* 0x000000020a00780c */ /* 0x000fe20003f46070 */
[----:B------:R-:W-:Y:S01]  /*28f0*/  IMAD.MOV.U32 R12, RZ, RZ, 0x1 ;  /* 0x00000001ff0c7424 */ /* 0x000fe200078e00ff */
[----:B------:R-:W-:Y:S01]  /*2900*/  CS2R R8, SRZ ;  /* 0x0000000000087805 */ /* 0x000fe2000001ff00 */
[----:B------:R-:W-:Y:S01]  /*2910*/  IMAD.MOV.U32 R3, RZ, RZ, RZ ;  /* 0x000000ffff037224 */ /* 0x000fe200078e00ff */
[----:B------:R-:W-:Y:S01]  /*2920*/  UMOV UR4, 0x400 ;  /* 0x0000040000047882 */ /* 0x000fe20000000000 */
[----:B------:R-:W-:Y:S01]  /*2930*/  UMOV UR6, URZ ;  /* 0x000000ff00067c82 */ /* 0x000fe20008000000 */
[----:B------:R-:W-:-:S12]  /*2940*/  ULEA UR37, UR37, UR4, 0x18 ;  /* 0x0000000425257291 */ /* 0x000fd8000f8ec0ff */
.L_x_52:
[----:B------:R-:W-:Y:S02]  /*2950*/  LEA R0, R3, UR37, 0x3 ;  /* 0x0000002503007c11 */ /* 0x000fe4000f8e18ff */
[----:B------:R-:W-:-:S03]  /*2960*/  SHF.L.U32 R5, R8, 0x1f, RZ ;  /* 0x0000001f08057819 */ /* 0x000fc600000006ff */
[----:B------:R-:W-:Y:S01]  /*2970*/  VIADD R4, R0, 0xe0 ;  /* 0x000000e000047836 */ /* 0x000fe20000000000 */
[----:B------:R-:W1:Y:S02]  /*2980*/  SYNCS.PHASECHK.TRANS64.TRYWAIT P0, [R0+URZ+0xd0], R5 ;  /* 0x0000d005000075a7 */ /* 0x000e6400080011ff */
[----:B-1----:R-:W-:Y:S05]  /*2990*/  @!P0 BRA `(.L_x_49) ;  /* 0x0000004000488947 */ /* 0x002fea0003800000 */
.L_x_126:
[----:B------:R-:W-:Y:S01]  /*29a0*/  ULEA UR5, UR6, UR37, 0x3 ;  /* 0x0000002506057291 */ /* 0x000fe2000f8e18ff */
[----:B------:R-:W-:Y:S01]  /*29b0*/  PRMT R4, RZ, 0x654, R4 ;  /* 0x00000654ff047816 */ /* 0x000fe20000000004 */
[----:B-1----:R-:W-:Y:S01]  /*29c0*/  @!P2 IMAD.MOV.U32 R5, RZ, RZ, 0x10 ;  /* 0x00000010ff05a424 */ /* 0x002fe200078e00ff */
[----:B------:R-:W-:Y:S01]  /*29d0*/  SHF.L.U32 R7, R12, 0x1f, RZ ;  /* 0x0000001f0c077819 */ /* 0x000fe200000006ff */
[----:B------:R-:W-:Y:S01]  /*29e0*/  UIADD3 UR4, UPT, UPT, UR5, 0x70, URZ ;  /* 0x0000007005047890 */ /* 0x000fe2000fffe0ff */
[----:B------:R1:W-:Y:S05]  /*29f0*/  SYNCS.ARRIVE.TRANS64.RED.A1T0 RZ, [R4+URZ], RZ ;  /* 0x000000ff04ff79a7 */ /* 0x0003ea00081004ff */
[----:B------:R-:W-:Y:S01]  /*2a00*/  IMAD.U32 R13, RZ, RZ, UR4 ;  /* 0x00000004ff0d7e24 */ /* 0x000fe2000f8e00ff */
[----:B------:R-:W2:Y:S04]  /*2a10*/  SYNCS.PHASECHK.TRANS64.TRYWAIT P0, [UR5+0x80], R7 ;  /* 0x00008007ff0075a7 */ /* 0x000ea80008001105 */
[----:B------:R-:W-:Y:S01]  /*2a20*/  PRMT R13, R10, 0x654, R13 ;  /* 0x000006540a0d7816 */ /* 0x000fe2000000000d */
[----:B-12---:R-:W-:Y:S06]  /*2a30*/  @!P0 BRA `(.L_x_50) ;  /* 0x0000004000348947 */ /* 0x006fec0003800000 */
.L_x_128:
[----:B------:R-:W-:Y:S01]  /*2a40*/  ULEA UR4, UR6, UR37, 0x4 ;  /* 0x0000002506047291 */ /* 0x000fe2000f8e20ff */
[----:B------:R-:W-:Y:S01]  /*2a50*/  SEL R2, R13, R2, !P2 ;  /* 0x000000020d027207 */ /* 0x000fe20005000000 */
[----:B------:R-:W-:Y:S01]  /*2a60*/  UIADD3 UR5, UPT, UPT, UR5, 0x70, URZ ;  /* 0x0000007005057890 */ /* 0x000fe2000fffe0ff */
[----:B-1----:R-:W-:Y:S01]  /*2a70*/  LEA R0, R11, UR37, 0x3 ;  /* 0x000000250b007c11 */ /* 0x002fe2000f8e18ff */
[----:B------:R-:W-:Y:S01]  /*2a80*/  UIADD3 UR4, UPT, UPT, UR4, 0x100, URZ ;  /* 0x0000010004047890 */ /* 0x000fe2000fffe0ff */
[----:B------:R1:W-:Y:S01]  /*2a90*/  @!P2 SYNCS.ARRIVE.TRANS64.RED RZ, [R2+URZ], R5 ;  /* 0x0000000502ffa9a7 */ /* 0x0003e200080004ff */
[----:B------:R-:W-:Y:S01]  /*2aa0*/  UIADD3 UR6, UPT, UPT, UR6, 0x1, URZ ;  /* 0x0000000106067890 */ /* 0x000fe2000fffe0ff */
[----:B------:R-:W-:-:S03]  /*2ab0*/  VIADD R3, R3, 0x1 ;  /* 0x0000000103037836 */ /* 0x000fc60000000000 */
[----:B------:R-:W-:Y:S02]  /*2ac0*/  UISETP.NE.AND UP0, UPT, UR6, 0x2, UPT ;  /* 0x000000020600788c */ /* 0x000fe4000bf05270 */
[----:B------:R-:W-:Y:S01]  /*2ad0*/  ISETP.NE.AND P0, PT, R3, 0x2, PT ;  /* 0x000000020300780c */ /* 0x000fe20003f05270 */
[----:B------:R-:W-:Y:S06]  /*2ae0*/  UGETNEXTWORKID.BROADCAST [UR4], [UR5] ;  /* 0x00000000040073ca */ /* 0x000fec0008000100 */
[----:B------:R-:W-:Y:S02]  /*2af0*/  USEL UR4, URZ, 0x1, UP0 ;  /* 0x00000001ff047887 */ /* 0x000fe40008000000 */
[----:B------:R-:W-:-:S04]  /*2b00*/  USEL UR6, UR6, URZ, UP0 ;  /* 0x000000ff06067287 */ /* 0x000fc80008000000 */
[----:B------:R-:W-:Y:S02]  /*2b10*/  LOP3.LUT R12, R12, UR4, RZ, 0x3c, !PT ;  /* 0x000000040c0c7c12 */ /* 0x000fe4000f8e3cff */
[----:B-1----:R-:W-:-:S04]  /*2b20*/  SHF.L.U32 R5, R9, 0x1f, RZ ;  /* 0x0000001f09057819 */ /* 0x002fc800000006ff */
[----:B------:R-:W1:Y:S02]  /*2b30*/  SYNCS.PHASECHK.TRANS64.TRYWAIT P1, [R0+URZ+0x70], R5 ;  /* 0x00007005000075a7 */ /* 0x000e6400080211ff */
[----:B-1----:R-:W-:Y:S05]  /*2b40*/  @!P1 BRA `(.L_x_51) ;  /* 0x0000004000089947 */ /* 0x002fea0003800000 */
.L_x_129:
[----:B------:R-:W-:Y:S01]  /*2b50*/  LEA R4, R11, UR37, 0x4 ;  /* 0x000000250b047c11 */ /* 0x000fe2000f8e20ff */
[----:B-1----:R-:W-:Y:S01]  /*2b60*/  VIADD R0, R0, 0x80 ;  /* 0x0000008000007836 */ /* 0x002fe20000000000 */
[----:B------:R-:W-:Y:S01]  /*2b70*/  SEL R3, R3, RZ, P0 ;  /* 0x000000ff03037207 */ /* 0x000fe20000000000 */
[----:B------:R-:W-:-:S03]  /*2b80*/  VIADD R11, R11, 0x1 ;  /* 0x000000010b0b7836 */ /* 0x000fc60000000000 */
[----:B------:R-:W1:Y:S01]  /*2b90*/  LDS.128 R4, [R4+0x100] ;  /* 0x0001000004047984 */ /* 0x000e620000000c00 */
[----:B------:R-:W-:Y:S02]  /*2ba0*/  PRMT R0, RZ, 0x654, R0 ;  /* 0x00000654ff007816 */ /* 0x000fe40000000000 */
[C---:B------:R-:W-:Y:S01]  /*2bb0*/  ISETP.NE.AND P1, PT, R11.reuse, 0x2, PT ;  /* 0x000000020b00780c */ /* 0x040fe20003f25270 */
[----:B------:R-:W-:Y:S01]  /*2bc0*/  @!PT LDS RZ, [RZ] ;  /* 0x00000000fffff984 */ /* 0x000fe20000000800 */
[----:B------:R-:W-:Y:S01]  /*2bd0*/  @!PT LDS RZ, [RZ] ;  /* 0x00000000fffff984 */ /* 0x000fe20000000800 */
[----:B------:R-:W-:Y:S01]  /*2be0*/  @!PT LDS RZ, [RZ] ;  /* 0x00000000fffff984 */ /* 0x000fe20000000800 */
[----:B------:R-:W-:Y:S01]  /*2bf0*/  @!PT LDS RZ, [RZ] ;  /* 0x00000000fffff984 */ /* 0x000fe20000000800 */
[----:B------:R2:W-:Y:S06]  /*2c00*/  MEMBAR.ALL.CTA ;  /* 0x0000000000007992 */ /* 0x0005ec0000008000 */
[----:B--2---:R-:W2:Y:S01]  /*2c10*/  FENCE.VIEW.ASYNC.S ;  /* 0x00000000000073c6 */ /* 0x004ea20000000000 */
[----:B------:R-:W-:Y:S01]  /*2c20*/  SEL R11, R11, RZ, P1 ;  /* 0x000000ff0b0b7207 */ /* 0x000fe20000800000 */
[----:B--2---:R2:W-:Y:S01]  /*2c30*/  SYNCS.ARRIVE.TRANS64.RED.A1T0 RZ, [R0+URZ], RZ ;  /* 0x000000ff00ff79a7 */ /* 0x0045e200081004ff */
[----:B-1----:R-:W-:-:S02]  /*2c40*/  LOP3.LUT P3, RZ, R6, 0x1, RZ, 0xc0, !PT ;  /* 0x0000000106ff7812 */ /* 0x002fc4000786c0ff */
[----:B------:R-:W-:-:S04]  /*2c50*/  SEL R5, RZ, 0x1, P0 ;  /* 0x00000001ff057807 */ /* 0x000fc80000000000 */
[----:B------:R-:W-:Y:S02]  /*2c60*/  LOP3.LUT R8, R8, R5, RZ, 0x3c, !PT ;  /* 0x0000000508087212 */ /* 0x000fe400078e3cff */
[----:B--2---:R-:W-:-:S04]  /*2c70*/  SEL R0, RZ, 0x1, P1 ;  /* 0x00000001ff007807 */ /* 0x004fc80000800000 */
[----:B------:R-:W-:Y:S01]  /*2c80*/  LOP3.LUT R9, R9, R0, RZ, 0x3c, !PT ;  /* 0x0000000009097212 */ /* 0x000fe200078e3cff */
[----:B------:R-:W-:Y:S06]  /*2c90*/  @P3 BRA `(.L_x_52) ;  /* 0xfffffffc002c3947 */ /* 0x000fec000383ffff */
[----:B------:R-:W-:Y:S01]  /*2ca0*/  ULEA UR5, UR6, UR37, 0x3 ;  /* 0x0000002506057291 */ /* 0x000fe2000f8e18ff */
[----:B------:R-:W-:-:S08]  /*2cb0*/  SHF.L.U32 R3, R12, 0x1f, RZ ;  /* 0x0000001f0c037819 */ /* 0x000fd000000006ff */
[----:B------:R-:W1:Y:S02]  /*2cc0*/  SYNCS.PHASECHK.TRANS64 P0, [UR5+0x80], R3 ;  /* 0x00008003ff0075a7 */ /* 0x000e640008001005 */
[----:B-1----:R-:W-:Y:S05]  /*2cd0*/  @P0 BRA `(.L_x_53) ;  /* 0x0000000000080947 */ /* 0x002fea0003800000 */
[----:B------:R-:W1:Y:S02]  /*2ce0*/  SYNCS.PHASECHK.TRANS64.TRYWAIT P0, [UR5+0x80], R3 ;  /* 0x00008003ff0075a7 */ /* 0x000e640008001105 */
[----:B-1----:R-:W-:Y:S05]  /*2cf0*/  @!P0 BRA `(.L_x_54) ;  /* 0x0000003c00b08947 */ /* 0x002fea0003800000 */
.L_x_53:
[----:B------:R-:W-:-:S04]  /*2d00*/  UIADD3 UR4, UPT, UPT, UR6, 0x1, URZ ;  /* 0x0000000106047890 */ /* 0x000fc8000fffe0ff */
[----:B------:R-:W-:-:S04]  /*2d10*/  UISETP.NE.AND UP0, UPT, UR4, 0x2, UPT ;  /* 0x000000020400788c */ /* 0x000fc8000bf05270 */
[----:B------:R-:W-:Y:S02]  /*2d20*/  USEL UR7, URZ, 0x1, UP0 ;  /* 0x00000001ff077887 */ /* 0x000fe40008000000 */
[----:B------:R-:W-:-:S04]  /*2d30*/  USEL UR4, UR4, URZ, UP0 ;  /* 0x000000ff04047287 */ /* 0x000fc80008000000 */
[----:B------:R-:W-:Y:S01]  /*2d40*/  ULEA UR4, UR4, UR37, 0x3 ;  /* 0x0000002504047291 */ /* 0x000fe2000f8e18ff */
[----:B-1----:R-:W-:-:S04]  /*2d50*/  LOP3.LUT R3, R12, UR7, RZ, 0x3c, !PT ;  /* 0x000000070c037c12 */ /* 0x002fc8000f8e3cff */
[----:B------:R-:W-:-:S04]  /*2d60*/  SHF.L.U32 R0, R3, 0x1f, RZ ;  /* 0x0000001f03007819 */ /* 0x000fc800000006ff */
[----:B------:R-:W1:Y:S02]  /*2d70*/  SYNCS.PHASECHK.TRANS64 P0, [UR4+0x80], R0 ;  /* 0x00008000ff0075a7 */ /* 0x000e640008001004 */
[----:B-1----:R-:W-:Y:S05]  /*2d80*/  @P0 EXIT ;  /* 0x000000000000094d */ /* 0x002fea0003800000 */
[----:B------:R-:W-:Y:S02]  /*2d90*/  SHF.L.U32 R3, R3, 0x1f, RZ ;  /* 0x0000001f03037819 */ /* 0x000fe400000006ff */
[----:B------:R-:W-:-:S07]  /*2da0*/  MOV R0, UR4 ;  /* 0x0000000400007c02 */ /* 0x000fce0008000f00 */
.L_x_55:
[----:B-1----:R1:W2:Y:S02]  /*2db0*/  SYNCS.PHASECHK.TRANS64.TRYWAIT P0, [R0+URZ+0x80], R3 ;  /* 0x00008003000075a7 */ /* 0x0022a400080011ff */
[----:B--2---:R-:W-:Y:S05]  /*2dc0*/  @!P0 NANOSLEEP.SYNCS 0x989680 ;  /* 0x009896800000895d */ /* 0x004fea0003900000 */
[----:B------:R-:W2:Y:S02]  /*2dd0*/  @!P0 SYNCS.PHASECHK.TRANS64 P0, [R0+URZ+0x80], R3 ;  /* 0x00008003000085a7 */ /* 0x000ea400080010ff */
[----:B--2---:R-:W-:Y:S05]  /*2de0*/  @P0 EXIT ;  /* 0x000000000000094d */ /* 0x004fea0003800000 */
[----:B------:R-:W-:Y:S05]  /*2df0*/  BRA `(.L_x_55) ;  /* 0xfffffffc00ec7947 */ /* 0x000fea000383ffff */
.L_x_48:
[----:B------:R-:W-:Y:S05]  /*2e00*/  BRA.U UP4, `(.L_x_56) ;  /* 0x0000001104847547 */ /* 0x000fea000b800000 */
[----:B------:R-:W-:Y:S01]  /*2e10*/  UMOV UR6, 0x40 ;  /* 0x0000004000067882 */ /* 0x000fe20000000000 */
[----:B------:R-:W-:Y:S01]  /*2e20*/  NOP ;  /* 0x0000000000007918 */ /* 0x000fe20000000000 */
[----:B------:R-:W-:Y:S01]  /*2e30*/  ULEA UR6, UR37, UR6, 0x18 ;  /* 0x0000000625067291 */ /* 0x000fe2000f8ec0ff */
[----:B------:R-:W-:Y:S02]  /*2e40*/  UMOV UR7, 0x400 ;  /* 0x0000040000077882 */ /* 0x000fe40000000000 */
[----:B------:R-:W-:-:S06]  /*2e50*/  ULEA UR37, UR37, UR7, 0x18 ;  /* 0x0000000725257291 */ /* 0x000fcc000f8ec0ff */
[----:B------:R-:W1:Y:S02]  /*2e60*/  LDS.U8 R2, [UR6+0x1c] ;  /* 0x00001c06ff027984 */ /* 0x000e640008000000 */
[----:B-1----:R-:W-:-:S13]  /*2e70*/  ISETP.NE.AND P0, PT, R2, RZ, PT ;  /* 0x000000ff0200720c */ /* 0x002fda0003f05270 */
[----:B------:R-:W-:Y:S05]  /*2e80*/  @P0 BRA `(.L_x_57) ;  /* 0x0000000400080947 */ /* 0x000fea0003800000 */
[----:B------:R-:W-:Y:S02]  /*2e90*/  UISETP.NE.U32.AND UP0, UPT, UR5, 0x1, UPT ;  /* 0x000000010500788c */ /* 0x000fe4000bf05070 */
[----:B------:R-:W-:-:S07]  /*2ea0*/  UIADD3 UR8, UPT, UPT, UR6, 0x8, URZ ;  /* 0x0000000806087890 */ /* 0x000fce000fffe0ff */
[----:B------:R-:W-:Y:S05]  /*2eb0*/  BRA.U !UP0, `(.L_x_58) ;  /* 0x00000001089c7547 */ /* 0x000fea000b800000 */
[----:B------:R-:W-:Y:S01]  /*2ec0*/  ELECT P0, URZ, PT ;  /* 0x0000000000ff782f */ /* 0x000fe20003800000 */
[----:B------:R-:W-:-:S12]  /*2ed0*/  BSSY B0, `(.L_x_58) ;  /* 0x0000025000007945 */ /* 0x000fd80003800000 */
[----:B------:R-:W-:Y:S05]  /*2ee0*/  @!P0 BRA `(.L_x_59) ;  /* 0x00000000008c8947 */ /* 0x000fea0003800000 */
[----:B------:R-:W-:-:S05]  /*2ef0*/  UMOV UR7, 0x10 ;  /* 0x0000001000077882 */ /* 0x000fca0000000000 */
[----:B------:R-:W-:Y:S04]  /*2f00*/  DEPBAR.LE SB1, 0x36 ;  /* 0x00009d800000791a */ /* 0x000fe80000000000 */
[----:B------:R-:W1:Y:S02]  /*2f10*/  UTCATOMSWS.2CTA.FIND_AND_SET.ALIGN UP1, UR7, UR7 ;  /* 0x00000007000775e3 */ /* 0x000e640008220800 */
[----:B-1----:R-:W-:Y:S01]  /*2f20*/  MOV R11, UR7 ;  /* 0x00000007000b7c02 */ /* 0x002fe20008000f00 */
[----:B------:R-:W-:Y:S06]  /*2f30*/  BRA.U UP1, `(.L_x_60) ;  /* 0x0000000101187547 */ /* 0x000fec000b800000 */
.L_x_61:
[----:B------:R-:W-:Y:S05]  /*2f40*/  NANOSLEEP 0x64 ;  /* 0x000000640000795d */ /* 0x000fea0003800000 */
[----:B------:R-:W-:-:S05]  /*2f50*/  UMOV UR7, 0x10 ;  /* 0x0000001000077882 */ /* 0x000fca0000000000 */
[----:B------:R-:W-:Y:S04]  /*2f60*/  DEPBAR.LE SB1, 0x36 ;  /* 0x00009d800000791a */ /* 0x000fe80000000000 */
[----:B------:R-:W1:Y:S02]  /*2f70*/  UTCATOMSWS.2CTA.FIND_AND_SET.ALIGN UP1, UR7, UR7 ;  /* 0x00000007000775e3 */ /* 0x000e640008220800 */
[----:B-1----:R-:W-:Y:S01]  /*2f80*/  MOV R11, UR7 ;  /* 0x00000007000b7c02 */ /* 0x002fe20008000f00 */
[----:B------:R-:W-:Y:S05]  /*2f90*/  BRA.U !UP1, `(.L_x_61) ;  /* 0xfffffffd09e87547 */ /* 0x000fea000b83ffff */
.L_x_60:
[----:B------:R-:W1:Y:S01]  /*2fa0*/  LDS R5, [UR6+0x10] ;  /* 0x00001006ff057984 */ /* 0x000e620008000800 */
[----:B------:R-:W-:Y:S01]  /*2fb0*/  IMAD.U32 R3, RZ, RZ, UR37 ;  /* 0x00000025ff037e24 */ /* 0x000fe2000f8e00ff */
[----:B------:R-:W-:-:S03]  /*2fc0*/  MOV R2, UR4 ;  /* 0x0000000400027c02 */ /* 0x000fc60008000f00 */
[----:B------:R-:W-:Y:S01]  /*2fd0*/  VIADD R3, R3, 0x120 ;  /* 0x0000012003037836 */ /* 0x000fe20000000000 */
[----:B-1----:R-:W-:-:S04]  /*2fe0*/  SHF.L.U32 R5, R5, 0x1f, RZ ;  /* 0x0000001f05057819 */ /* 0x002fc800000006ff */
[----:B------:R-:W1:Y:S02]  /*2ff0*/  SYNCS.PHASECHK.TRANS64.TRYWAIT P0, [UR6+0x8], R5 ;  /* 0x00000805ff0075a7 */ /* 0x000e640008001106 */
[----:B-1----:R-:W-:Y:S05]  /*3000*/  @P0 BRA `(.L_x_62) ;  /* 0x0000000000080947 */ /* 0x002fea0003800000 */
[----:B------:R-:W1:Y:S02]  /*3010*/  SYNCS.PHASECHK.TRANS64.TRYWAIT P0, [UR6+0x8], R5 ;  /* 0x00000805ff0075a7 */ /* 0x000e640008001106 */
[----:B-1----:R-:W-:Y:S05]  /*3020*/  @!P0 BRA `(.L_x_63) ;  /* 0x0000003800fc8947 */ /* 0x002fea0003800000 */
.L_x_62:
[----:B-1----:R-:W-:Y:S01]  /*3030*/  HFMA2 R4, -RZ, RZ, 0, 5.9604644775390625e-08 ;  /* 0x00000001ff047431 */ /* 0x002fe200000001ff */
[----:B------:R-:W-:Y:S01]  /*3040*/  UPRMT UR7, UR4, 0x654, UR8 ;  /* 0x0000065404077896 */ /* 0x000fe20008000008 */
[----:B------:R-:W-:Y:S01]  /*3050*/  IMAD.MOV.U32 R6, RZ, RZ, 0xffff ;  /* 0x0000ffffff067424 */ /* 0x000fe200078e00ff */
[----:B------:R-:W-:Y:S01]  /*3060*/  PRMT R2, R2, 0x654, R3 ;  /* 0x0000065402027816 */ /* 0x000fe20000000003 */
[----:B------:R-:W-:Y:S02]  /*3070*/  IMAD.MOV.U32 R5, RZ, RZ, 0x4 ;  /* 0x00000004ff057424 */ /* 0x000fe400078e00ff */
[----:B------:R-:W-:Y:S01]  /*3080*/  IMAD.SHL.U32 R9, R11, 0x20, RZ ;  /* 0x000000200b097824 */ /* 0x000fe200078e00ff */
[----:B------:R-:W-:Y:S02]  /*3090*/  MOV R3, UR7 ;  /* 0x0000000700037c02 */ /* 0x000fe40008000f00 */
[-C--:B------:R-:W-:Y:S01]  /*30a0*/  SHF.L.U32 R7, R6, R11.reuse, RZ ;  /* 0x0000000b06077219 */ /* 0x080fe200000006ff */
[----:B------:R1:W-:Y:S01]  /*30b0*/  SYNCS.ARRIVE.TRANS64.RED RZ, [UR7], R5 ;  /* 0x00000005ffff79a7 */ /* 0x0003e20008000407 */
[----:B------:R-:W-:Y:S01]  /*30c0*/  SHF.L.U32 R6, R4, R11, RZ ;  /* 0x0000000b04067219 */ /* 0x000fe200000006ff */
[----:B------:R1:W-:Y:S04]  /*30d0*/  STS [UR37+0x120], R9 ;  /* 0x00012009ff007988 */ /* 0x0003e80008000825 */
[----:B------:R1:W-:Y:S04]  /*30e0*/  STAS [R2.64], R11 ;  /* 0x0000000b02007dbd */ /* 0x0003e8000c0008ff */
[----:B------:R1:W-:Y:S04]  /*30f0*/  ATOMS.OR RZ, [UR6+0x14], R7 ;  /* 0x00001407ffff798c */ /* 0x0003e8000b000006 */
[----:B------:R1:W-:Y:S04]  /*3100*/  ATOMS.OR RZ, [UR6+0x18], R6 ;  /* 0x00001806ffff798c */ /* 0x0003e8000b000006 */
[----:B------:R1:W-:Y:S02]  /*3110*/  ATOMS.XOR RZ, [UR6+0x10], R4 ;  /* 0x00001004ffff798c */ /* 0x0003e4000b800006 */
.L_x_59:
[----:B------:R-:W-:Y:S05]  /*3120*/  BSYNC B0 ;  /* 0x0000000000007941 */ /* 0x000fea0003800000 */
.L_x_58:
[----:B------:R-:W-:Y:S05]  /*3130*/  BRA.U UP0, `(.L_x_64) ;  /* 0x00000001006c7547 */ /* 0x000fea000b800000 */
[----:B------:R-:W-:-:S03]  /*3140*/  UMOV UR7, 0xffffffff ;  /* 0xffffffff00077882 */ /* 0x000fc60000000000 */
[----:B------:R-:W-:Y:S05]  /*3150*/  BRA.DIV UR7, `(.L_x_65) ;  /* 0x0000003a07c87947 */ /* 0x000fea000b800000 */
[----:B------:R-:W-:-:S13]  /*3160*/  ELECT P6, URZ, PT ;  /* 0x0000000000ff782f */ /* 0x000fda00038c0000 */
.L_x_133:
[----:B------:R-:W-:Y:S05]  /*3170*/  @!P6 BRA `(.L_x_64) ;  /* 0x00000000005ce947 */ /* 0x000fea0003800000 */
[----:B-1----:R-:W1:Y:S02]  /*3180*/  LDS R3, [UR6+0x10] ;  /* 0x00001006ff037984 */ /* 0x002e640008000800 */
[----:B-1----:R-:W-:-:S04]  /*3190*/  SHF.L.U32 R3, R3, 0x1f, RZ ;  /* 0x0000001f03037819 */ /* 0x002fc800000006ff */
[----:B------:R-:W1:Y:S02]  /*31a0*/  SYNCS.PHASECHK.TRANS64.TRYWAIT P0, [UR6+0x8], R3 ;  /* 0x00000803ff0075a7 */ /* 0x000e640008001106 */
[----:B-1----:R-:W-:Y:S05]  /*31b0*/  @P0 BRA `(.L_x_66) ;  /* 0x0000000000080947 */ /* 0x002fea0003800000 */
[----:B------:R-:W1:Y:S02]  /*31c0*/  SYNCS.PHASECHK.TRANS64.TRYWAIT P0, [UR6+0x8], R3 ;  /* 0x00000803ff0075a7 */ /* 0x000e640008001106 */
[----:B-1----:R-:W-:Y:S05]  /*31d0*/  @!P0 BRA `(.L_x_67) ;  /* 0x0000003800c88947 */ /* 0x002fea0003800000 */
.L_x_66:
[----:B------:R-:W2:Y:S01]  /*31e0*/  LDS R5, [UR37+0x120] ;  /* 0x00012025ff057984 */ /* 0x000ea20008000800 */
[----:B-1----:R-:W-:Y:S02]  /*31f0*/  HFMA2 R2, -RZ, RZ, 0, 5.9604644775390625e-08 ;  /* 0x00000001ff027431 */ /* 0x002fe400000001ff */
[----:B------:R-:W-:Y:S01]  /*3200*/  IMAD.MOV.U32 R3, RZ, RZ, 0xffff ;  /* 0x0000ffffff037424 */ /* 0x000fe200078e00ff */
[----:B------:R-:W-:Y:S01]  /*3210*/  UPRMT UR7, UR4, 0x654, UR8 ;  /* 0x0000065404077896 */ /* 0x000fe20008000008 */
[----:B--2---:R-:W-:-:S03]  /*3220*/  IMAD.SHL.U32 R4, R5, 0x20, RZ ;  /* 0x0000002005047824 */ /* 0x004fc600078e00ff */
[-C--:B------:R-:W-:Y:S02]  /*3230*/  SHF.L.U32 R3, R3, R5.reuse, RZ ;  /* 0x0000000503037219 */ /* 0x080fe400000006ff */
[----:B------:R-:W-:Y:S01]  /*3240*/  SHF.L.U32 R5, R2, R5, RZ ;  /* 0x0000000502057219 */ /* 0x000fe200000006ff */
[----:B------:R2:W-:Y:S04]  /*3250*/  STS [UR37+0x120], R4 ;  /* 0x00012004ff007988 */ /* 0x0005e80008000825 */
[----:B------:R2:W-:Y:S04]  /*3260*/  ATOMS.OR RZ, [UR6+0x14], R3 ;  /* 0x00001403ffff798c */ /* 0x0005e8000b000006 */
[----:B------:R2:W-:Y:S01]  /*3270*/  ATOMS.OR RZ, [UR6+0x18], R5 ;  /* 0x00001805ffff798c */ /* 0x0005e2000b000006 */
[----:B------:R-:W-:Y:S03]  /*3280*/  SYNCS.ARRIVE.TRANS64.RED.A1T0 RZ, [UR7], RZ ;  /* 0x000000ffffff79a7 */ /* 0x000fe60008100407 */
[----:B------:R2:W-:Y:S01]  /*3290*/  ATOMS.XOR RZ, [UR6+0x10], R2 ;  /* 0x00001002ffff798c */ /* 0x0005e2000b800006 */
[----:B------:R-:W-:Y:S05]  /*32a0*/  BRA `(.L_x_64) ;  /* 0x0000000000107947 */ /* 0x000fea0003800000 */
.L_x_57:
[----:B------:R-:W-:-:S05]  /*32b0*/  MOV R2, 0xffffffff ;  /* 0xffffffff00027802 */ /* 0x000fca0000000f00 */
[----:B------:R1:W-:Y:S02]  /*32c0*/  STS [UR37+0x120], R2 ;  /* 0x00012002ff007988 */ /* 0x0003e40008000825 */
[----:B-1----:R-:W-:Y:S02]  /*32d0*/  MOV R2, 0x32f0 ;  /* 0x000032f000027802 */ /* 0x002fe40000000f00 */
[----:B-----5:R-:W-:Y:S05]  /*32e0*/  CALL.REL.NOINC `($__internal_1_$__cuda_sm10x_tcgen05_guardrail_trap_phase_invalid_during_alloc) ;  /* 0x0000003c00d07944 */ /* 0x020fea0003c00000 */
.L_x_64:
[----:B------:R-:W-:Y:S05]  /*32f0*/  WARPSYNC.ALL ;  /* 0x0000000000007948 */ /* 0x000fea0003800000 */
[----:B------:R-:W3:Y:S01]  /*3300*/  S2UR UR8, SR_CgaCtaId ;  /* 0x00000000000879c3 */ /* 0x000ee20000008800 */
[----:B------:R-:W-:Y:S01]  /*3310*/  UMOV UR6, 0x400 ;  /* 0x0000040000067882 */ /* 0x000fe20000000000 */
[----:B------:R-:W-:-:S06]  /*3320*/  NOP ;  /* 0x0000000000007918 */ /* 0x000fcc0000000000 */
[----:B------:R-:W-:Y:S06]  /*3330*/  BAR.ARV 0x6, 0xa0 ;  /* 0x0182800000007b1d */ /* 0x000fec0000002000 */
[----:B------:R-:W-:Y:S01]  /*3340*/  LOP3.LUT R0, R0, 0xffff, RZ, 0xc0, !PT ;  /* 0x0000ffff00007812 */ /* 0x000fe200078ec0ff */
[----:B-1----:R-:W-:Y:S01]  /*3350*/  IMAD.MOV.U32 R9, RZ, RZ, 0x1 ;  /* 0x00000001ff097424 */ /* 0x002fe200078e00ff */
[----:B------:R-:W-:Y:S01]  /*3360*/  LOP3.LUT R8, R8, 0xffff, RZ, 0xc0, !PT ;  /* 0x0000ffff08087812 */ /* 0x000fe200078ec0ff */
[----:B------:R-:W-:Y:S01]  /*3370*/  UMOV UR22, URZ ;  /* 0x000000ff00167c82 */ /* 0x000fe20008000000 */
[----:B------:R-:W-:Y:S01]  /*3380*/  R2UR UR12, R0 ;  /* 0x00000000000c72ca */ /* 0x000fe200000e0000 */
[----:B------:R-:W-:Y:S01]  /*3390*/  UMOV UR21, URZ ;  /* 0x000000ff00157c82 */ /* 0x000fe20008000000 */
[----:B------:R-:W-:Y:S01]  /*33a0*/  R2UR UR13, R8 ;  /* 0x00000000080d72ca */ /* 0x000fe200000e0000 */
[----:B------:R-:W-:Y:S01]  /*33b0*/  IMAD.MOV.U32 R8, RZ, RZ, RZ ;  /* 0x000000ffff087224 */ /* 0x000fe200078e00ff */
[----:B------:R-:W-:-:S02]  /*33c0*/  UISETP.NE.AND UP2, UPT, UR5, URZ, UPT ;  /* 0x000000ff0500728c */ /* 0x000fc4000bf45270 */
[----:B---3--:R-:W-:Y:S01]  /*33d0*/  ULEA UR8, UR8, UR6, 0x18 ;  /* 0x0000000608087291 */ /* 0x008fe2000f8ec0ff */
[----:B------:R-:W1:Y:S03]  /*33e0*/  LDCU UR6, c[0x0][0x38c] ;  /* 0x00007180ff0677ac */ /* 0x000e660008000800 */
[----:B------:R-:W-:Y:S02]  /*33f0*/  UIADD3 UR14, UPT, UPT, UR8, 0x2400, URZ ;  /* 0x00002400080e7890 */ /* 0x000fe4000fffe0ff */
[----:B------:R-:W-:-:S03]  /*3400*/  UIADD3 UR15, UPT, UPT, UR8, 0x4c00, URZ ;  /* 0x00004c00080f7890 */ /* 0x000fc6000fffe0ff */
[----:B--2---:R-:W2:Y:S01]  /*3410*/  LDS R2, [UR8+0x120] ;  /* 0x00012008ff027984 */ /* 0x004ea20008000800 */
[----:B------:R-:W-:Y:S02]  /*3420*/  USHF.R.U32.HI UR14, URZ, 0x4, UR14 ;  /* 0x00000004ff0e7899 */ /* 0x000fe4000801160e */
[----:B------:R-:W-:Y:S02]  /*3430*/  USHF.R.U32.HI UR15, URZ, 0x4, UR15 ;  /* 0x00000004ff0f7899 */ /* 0x000fe4000801160f */
[----:B------:R-:W-:Y:S02]  /*3440*/  ULOP3.LUT UR14, UR14, 0x3fff, URZ, 0xc0, !UPT ;  /* 0x00003fff0e0e7892 */ /* 0x000fe4000f8ec0ff */
[----:B------:R-:W-:Y:S02]  /*3450*/  ULOP3.LUT UR15, UR15, 0x3fff, URZ, 0xc0, !UPT ;  /* 0x00003fff0f0f7892 */ /* 0x000fe4000f8ec0ff */
[----:B------:R-:W-:Y:S02]  /*3460*/  ULOP3.LUT UR14, UR14, 0x10000, URZ, 0xfc, !UPT ;  /* 0x000100000e0e7892 */ /* 0x000fe4000f8efcff */
[----:B-1----:R-:W-:-:S02]  /*3470*/  UIADD3 UR6, UPT, UPT, UR6, 0x1f, URZ ;  /* 0x0000001f06067890 */ /* 0x002fc4000fffe0ff */
[----:B------:R-:W-:Y:S02]  /*3480*/  ULOP3.LUT UR15, UR15, 0x10000, URZ, 0xfc, !UPT ;  /* 0x000100000f0f7892 */ /* 0x000fe4000f8efcff */
[----:B------:R-:W-:Y:S01]  /*3490*/  USHF.R.S32.HI UR7, URZ, 0x1f, UR6 ;  /* 0x0000001fff077899 */ /* 0x000fe20008011406 */
[----:B------:R-:W-:Y:S01]  /*34a0*/  UMOV UR20, URZ ;  /* 0x000000ff00147c82 */ /* 0x000fe20008000000 */
[----:B------:R-:W-:Y:S02]  /*34b0*/  UMOV UR26, 0x0 ;  /* 0x00000000001a7882 */ /* 0x000fe40000000000 */
[----:B------:R-:W-:Y:S01]  /*34c0*/  ULEA.HI UR7, UR7, UR6, URZ, 0x5 ;  /* 0x0000000607077291 */ /* 0x000fe2000f8f28ff */
[----:B------:R-:W-:-:S03]  /*34d0*/  UMOV UR27, 0x8100010 ;  /* 0x08100010001b7882 */ /* 0x000fc60000000000 */
[----:B------:R-:W-:-:S04]  /*34e0*/  USHF.R.S32.HI UR7, URZ, 0x5, UR7 ;  /* 0x00000005ff077899 */ /* 0x000fc80008011407 */
[----:B------:R-:W-:-:S04]  /*34f0*/  UISETP.LT.AND UP0, UPT, UR7, 0x1, UPT ;  /* 0x000000010700788c */ /* 0x000fc8000bf01270 */
[----:B------:R-:W-:Y:S01]  /*3500*/  USEL UR23, UR7, 0x1, !UP0 ;  /* 0x0000000107177887 */ /* 0x000fe2000c000000 */
[----:B--2---:R-:W-:Y:S02]  /*3510*/  R2UR UR24, R2 ;  /* 0x00000000021872ca */ /* 0x004fe400000e0000 */
[----:B------:R-:W-:-:S13]  /*3520*/  CS2R R2, SRZ ;  /* 0x0000000000027805 */ /* 0x000fda000001ff00 */
.L_x_75:
[C---:B------:R-:W-:Y:S02]  /*3530*/  LEA R0, R8.reuse, UR8, 0x3 ;  /* 0x0000000808007c11 */ /* 0x040fe4000f8e18ff */
[----:B------:R-:W-:Y:S02]  /*3540*/  SHF.L.U32 R5, R3, 0x1f, RZ ;  /* 0x0000001f03057819 */ /* 0x000fe400000006ff */
[----:B------:R-:W-:Y:S02]  /*3550*/  LEA R4, R8, UR8, 0x4 ;  /* 0x0000000808047c11 */ /* 0x000fe4000f8e20ff */
[----:B------:R-:W1:Y:S02]  /*3560*/  SYNCS.PHASECHK.TRANS64.TRYWAIT P0, [R0+URZ+0x70], R5 ;  /* 0x00007005000075a7 */ /* 0x000e6400080011ff */
[----:B-1-34-:R-:W-:Y:S05]  /*3570*/  @!P0 BRA `(.L_x_68) ;  /* 0x0000003400f88947 */ /* 0x01afea0003800000 */
.L_x_134:
[----:B-1----:R-:W1:Y:S01]  /*3580*/  LDS.128 R4, [R4+0x100] ;  /* 0x0001000004047984 */ /* 0x002e620000000c00 */
[----:B------:R-:W-:Y:S02]  /*3590*/  VIADD R0, R0, 0x80 ;  /* 0x0000008000007836 */ /* 0x000fe40000000000 */
[----:B------:R-:W-:Y:S01]  /*35a0*/  VIADD R8, R8, 0x1 ;  /* 0x0000000108087836 */ /* 0x000fe20000000000 */
[----:B------:R-:W-:Y:S01]  /*35b0*/  @!PT LDS RZ, [RZ] ;  /* 0x00000000fffff984 */ /* 0x000fe20000000800 */
[----:B------:R-:W-:Y:S01]  /*35c0*/  @!PT LDS RZ, [RZ] ;  /* 0x00000000fffff984 */ /* 0x000fe20000000800 */
[----:B------:R-:W-:Y:S01]  /*35d0*/  @!PT LDS RZ, [RZ] ;  /* 0x00000000fffff984 */ /* 0x000fe20000000800 */
[----:B------:R-:W-:Y:S01]  /*35e0*/  @!PT LDS RZ, [RZ] ;  /* 0x00000000fffff984 */ /* 0x000fe20000000800 */
[----:B------:R2:W-:Y:S06]  /*35f0*/  MEMBAR.ALL.CTA ;  /* 0x0000000000007992 */ /* 0x0005ec0000008000 */
[----:B--2---:R-:W2:Y:S01]  /*3600*/  FENCE.VIEW.ASYNC.S ;  /* 0x00000000000073c6 */ /* 0x004ea20000000000 */
[----:B------:R-:W-:-:S04]  /*3610*/  PRMT R0, RZ, 0x654, R0 ;  /* 0x00000654ff007816 */ /* 0x000fc80000000000 */
[----:B--2---:R2:W-:Y:S01]  /*3620*/  SYNCS.ARRIVE.TRANS64.RED.A1T0 RZ, [R0+URZ], RZ ;  /* 0x000000ff00ff79a7 */ /* 0x0045e200081004ff */
[----:B-1----:R-:W-:Y:S01]  /*3630*/  LOP3.LUT P1, RZ, R6, 0x1, RZ, 0xc0, !PT ;  /* 0x0000000106ff7812 */ /* 0x002fe2000782c0ff */
[----:B--2---:R-:W-:-:S12]  /*3640*/  BRA.U UP2, `(.L_x_69) ;  /* 0x0000000102cc7547 */ /* 0x004fd8000b800000 */
[----:B------:R-:W1:Y:S01]  /*3650*/  LDCU UR6, c[0x0][0x38c] ;  /* 0x00007180ff0677ac */ /* 0x000e620008000800 */
[----:B------:R-:W-:Y:S02]  /*3660*/  PLOP3.LUT P2, PT, PT, PT, PT, 0x80, 0x8 ;  /* 0x000000000008781c */ /* 0x000fe40003f4f070 */
[----:B------:R-:W-:Y:S01]  /*3670*/  SHF.L.U32 R5, R9, 0x1f, RZ ;  /* 0x0000001f09057819 */ /* 0x000fe200000006ff */
[----:B------:R-:W-:Y:S02]  /*3680*/  ULEA UR11, UR22, UR8, 0x3 ;  /* 0x00000008160b7291 */ /* 0x000fe4000f8e18ff */
[----:B-1----:R-:W-:-:S06]  /*3690*/  UISETP.GE.AND UP0, UPT, UR6, 0x1, UPT ;  /* 0x000000010600788c */ /* 0x002fcc000bf06270 */
[----:B------:R-:W-:-:S05]  /*36a0*/  PLOP3.LUT P0, PT, PT, PT, UP0, 0x80, 0x8 ;  /* 0x000000000008781c */ /* 0x000fca0003f0f008 */
[----:B------:R-:W-:-:S08]  /*36b0*/  @UP0 ULEA UR6, UR21, UR8, 0x3 ;  /* 0x0000000815060291 */ /* 0x000fd0000f8e18ff */
[----:B------:R-:W-:-:S04]  /*36c0*/  @P0 SHF.L.U32 R0, R2, 0x1f, RZ ;  /* 0x0000001f02000819 */ /* 0x000fc800000006ff */
[----:B------:R1:W2:Y:S01]  /*36d0*/  @P0 SYNCS.PHASECHK.TRANS64.TRYWAIT P2, [UR6], R0 ;  /* 0x00000000ff0005a7 */ /* 0x0002a20008041106 */
[----:B------:R-:W3:Y:S02]  /*36e0*/  SYNCS.PHASECHK.TRANS64.TRYWAIT P0, [UR11+0xb0], R5 ;  /* 0x0000b005ff0075a7 */ /* 0x000ee4000800110b */
[----:B-123--:R-:W-:Y:S05]  /*36f0*/  @!P0 BRA `(.L_x_70) ;  /* 0x0000003400ac8947 */ /* 0x00efea0003800000 */
.L_x_136:
[----:B------:R-:W-:Y:S01]  /*3700*/  UMOV UR19, UR20 ;  /* 0x0000001400137c82 */ /* 0x000fe20008000000 */
[----:B------:R-:W-:Y:S05]  /*3710*/  BRA.U !UP0, `(.L_x_71) ;  /* 0x0000000108887547 */ /* 0x000fea000b800000 */
[----:B------:R-:W-:Y:S02]  /*3720*/  UIADD3 UR19, UPT, UPT, UR23, UR20, URZ ;  /* 0x0000001417137290 */ /* 0x000fe4000fffe0ff */
[----:B------:R-:W-:Y:S02]  /*3730*/  ULEA UR10, UR22, UR24, 0x5 ;  /* 0x00000018160a7291 */ /* 0x000fe4000f8e28ff */
[----:B------:R-:W-:Y:S01]  /*3740*/  UPLOP3.LUT UP3, UPT, UPT, UPT, UPT, 0x40, 0x4 ;  /* 0x000000000004789c */ /* 0x000fe20003f6e870 */
[----:B------:R-:W-:Y:S01]  /*3750*/  UMOV UR18, UR7 ;  /* 0x0000000700127c82 */ /* 0x000fe20008000000 */
[----:B------:R-:W-:-:S09]  /*3760*/  UMOV UR17, UR21 ;  /* 0x0000001500117c82 */ /* 0x000fd20008000000 */
.L_x_74:
[----:B--2---:R-:W-:Y:S01]  /*3770*/  ULEA UR9, UR17, UR8, 0x3 ;  /* 0x0000000811097291 */ /* 0x004fe2000f8e18ff */
[----:B---3--:R-:W-:Y:S11]  /*3780*/  @P2 BRA `(.L_x_72) ;  /* 0x00000000000c2947 */ /* 0x008ff60003800000 */
[----:B-1----:R-:W-:Y:S04]  /*3790*/  SHF.L.U32 R5, R2, 0x1f, RZ ;  /* 0x0000001f02057819 */ /* 0x002fe800000006ff */
[----:B------:R-:W1:Y:S02]  /*37a0*/  SYNCS.PHASECHK.TRANS64.TRYWAIT P0, [UR9], R5 ;  /* 0x00000005ff0075a7 */ /* 0x000e640008001109 */
[----:B-1----:R-:W-:Y:S05]  /*37b0*/  @!P0 BRA `(.L_x_73) ;  /* 0x0000003400948947 */ /* 0x002fea0003800000 */
.L_x_72:
[----:B------:R-:W-:Y:S01]  /*37c0*/  UISETP.NE.AND UP0, UPT, UR18, 0x1, UPT ;  /* 0x000000011200788c */ /* 0x000fe2000bf05270 */
[----:B------:R-:W-:Y:S01]  /*37d0*/  PLOP3.LUT P2, PT, PT, PT, PT, 0x80, 0x8 ;  /* 0x000000000008781c */ /* 0x000fe20003f4f070 */
[----:B------:R-:W-:Y:S02]  /*37e0*/  UIADD3 UR21, UPT, UPT, UR17, 0x1, URZ ;  /* 0x0000000111157890 */ /* 0x000fe4000fffe0ff */
[----:B------:R-:W-:Y:S02]  /*37f0*/  ULEA UR28, UR17, UR15, 0x6 ;  /* 0x0000000f111c7291 */ /* 0x000fe4000f8e30ff */
[----:B------:R-:W-:Y:S01]  /*3800*/  UISETP.NE.AND UP1, UPT, UR21, 0x5, UPT ;  /* 0x000000051500788c */ /* 0x000fe2000bf25270 */
[----:B------:R-:W-:Y:S01]  /*3810*/  PLOP3.LUT P0, PT, PT, PT, UP0, 0x80, 0x8 ;  /* 0x000000000008781c */ /* 0x000fe20003f0f008 */
[----:B------:R-:W-:Y:S02]  /*3820*/  ULEA UR30, UR17, UR14, 0x7 ;  /* 0x0000000e111e7291 */ /* 0x000fe4000f8e38ff */
[----:B------:R-:W-:Y:S02]  /*3830*/  USEL UR16, URZ, 0x1, UP1 ;  /* 0x00000001ff107887 */ /* 0x000fe40008800000 */
[----:B------:R-:W-:Y:S02]  /*3840*/  USEL UR21, UR21, URZ, UP1 ;  /* 0x000000ff15157287 */ /* 0x000fe40008800000 */
[----:B------:R-:W-:Y:S02]  /*3850*/  UIADD3 UR9, UPT, UPT, UR9, 0x28, URZ ;  /* 0x0000002809097890 */ /* 0x000fe4000fffe0ff */
[----:B------:R-:W-:Y:S01]  /*3860*/  @UP0 ULEA UR6, UR21, UR8, 0x3 ;  /* 0x0000000815060291 */ /* 0x000fe2000f8e18ff */
[----:B------:R-:W-:Y:S01]  /*3870*/  LOP3.LUT R2, R2, UR16, RZ, 0x3c, !PT ;  /* 0x0000001002027c12 */ /* 0x000fe2000f8e3cff */
[----:B------:R-:W-:Y:S01]  /*3880*/  UMOV UR29, 0xc0004010 ;  /* 0xc0004010001d7882 */ /* 0x000fe20000000000 */
[----:B------:R-:W-:Y:S01]  /*3890*/  UMOV UR31, 0xc0004010 ;  /* 0xc0004010001f7882 */ /* 0x000fe20000000000 */
[----:B------:R-:W-:Y:S01]  /*38a0*/  UIADD3 UR20, UPT, UPT, UR20, 0x1, URZ ;  /* 0x0000000114147890 */ /* 0x000fe2000fffe0ff */
[----:B-1----:R-:W-:Y:S01]  /*38b0*/  @P0 SHF.L.U32 R0, R2, 0x1f, RZ ;  /* 0x0000001f02000819 */ /* 0x002fe200000006ff */
[----:B------:R-:W-:Y:S02]  /*38c0*/  UIADD3 UR18, UPT, UPT, UR18, -0x1, URZ ;  /* 0xffffffff12127890 */ /* 0x000fe4000fffe0ff */
[----:B------:R-:W-:Y:S01]  /*38d0*/  UISETP.NE.AND UP0, UPT, UR20, UR19, UPT ;  /* 0x000000131400728c */ /* 0x000fe2000bf05270 */
[----:B------:R2:W3:Y:S01]  /*38e0*/  @P0 SYNCS.PHASECHK.TRANS64.TRYWAIT P2, [UR6], R0 ;  /* 0x00000000ff0005a7 */ /* 0x0004e20008041106 */
[----:B------:R2:W-:Y:S01]  /*38f0*/  UTCQMMA.2CTA gdesc[UR30], gdesc[UR28], tmem[UR10], tmem[UR26], idesc[UR27], UP3 ;  /* 0x00ff1a1c1e0075ea */ /* 0x0005e20009a0030a */
[----:B------:R-:W-:Y:S01]  /*3900*/  UPLOP3.LUT UP3, UPT, UPT, UPT, UPT, 0x80, 0x8 ;  /* 0x000000000008789c */ /* 0x000fe20003f6f070 */
[----:B------:R2:W-:Y:S01]  /*3910*/  UTCBAR.2CTA.MULTICAST [UR9], URZ, UR13 ;  /* 0x000000ff090073e9 */ /* 0x0005e2000820080d */
[----:B------:R-:W-:Y:S04]  /*3920*/  UMOV UR17, UR21 ;  /* 0x0000001500117c82 */ /* 0x000fe80008000000 */
[----:B------:R-:W-:Y:S05]  /*3930*/  BRA.U UP0, `(.L_x_74) ;  /* 0xfffffffd008c7547 */ /* 0x000fea000b83ffff */
.L_x_71:
[----:B------:R-:W-:Y:S01]  /*3940*/  UIADD3 UR11, UPT, UPT, UR11, 0x90, URZ ;  /* 0x000000900b0b7890 */ /* 0x000fe2000fffe0ff */
[----:B------:R-:W-:-:S08]  /*3950*/  UMOV UR20, UR19 ;  /* 0x0000001300147c82 */ /* 0x000fd00008000000 */
[----:B------:R4:W-:Y:S01]  /*3960*/  UTCBAR.2CTA.MULTICAST [UR11], URZ, UR12 ;  /* 0x000000ff0b0073e9 */ /* 0x0009e2000820080c */
[----:B------:R-:W-:Y:S02]  /*3970*/  NOP ;  /* 0x0000000000007918 */ /* 0x000fe40000000000 */
.L_x_69:
[----:B------:R-:W-:Y:S01]  /*3980*/  UIADD3 UR22, UPT, UPT, UR22, 0x1, URZ ;  /* 0x0000000116167890 */ /* 0x000fe2000fffe0ff */
[----:B------:R-:W-:-:S03]  /*3990*/  ISETP.NE.AND P0, PT, R8, 0x2, PT ;  /* 0x000000020800780c */ /* 0x000fc60003f05270 */
[----:B------:R-:W-:Y:S01]  /*39a0*/  UISETP.NE.AND UP0, UPT, UR22, 0x4, UPT ;  /* 0x000000041600788c */ /* 0x000fe2000bf05270 */
[----:B-12---:R-:W-:Y:S02]  /*39b0*/  SEL R0, RZ, 0x1, P0 ;  /* 0x00000001ff007807 */ /* 0x006fe40000000000 */
[----:B------:R-:W-:Y:S01]  /*39c0*/  SEL R8, R8, RZ, P0 ;  /* 0x000000ff08087207 */ /* 0x000fe20000000000 */
[----:B------:R-:W-:Y:S01]  /*39d0*/  USEL UR6, URZ, 0x1, UP0 ;  /* 0x00000001ff067887 */ /* 0x000fe20008000000 */
[----:B------:R-:W-:Y:S01]  /*39e0*/  LOP3.LUT R3, R3, R0, RZ, 0x3c, !PT ;  /* 0x0000000003037212 */ /* 0x000fe200078e3cff */
[----:B------:R-:W-:-:S04]  /*39f0*/  USEL UR22, UR22, URZ, UP0 ;  /* 0x000000ff16167287 */ /* 0x000fc80008000000 */
[----:B------:R-:W-:Y:S01]  /*3a00*/  LOP3.LUT R9, R9, UR6, RZ, 0x3c, !PT ;  /* 0x0000000609097c12 */ /* 0x000fe2000f8e3cff */
[----:B------:R-:W-:Y:S07]  /*3a10*/  @P1 BRA `(.L_x_75) ;  /* 0xfffffff800c41947 */ /* 0x000fee000383ffff */
[----:B------:R-:W1:Y:S01]  /*3a20*/  S2UR UR6, SR_CgaCtaId ;  /* 0x00000000000679c3 */ /* 0x000e620000008800 */
[----:B------:R-:W-:Y:S01]  /*3a30*/  ELECT P0, URZ, PT ;  /* 0x0000000000ff782f */ /* 0x000fe20003800000 */
[----:B------:R-:W-:Y:S01]  /*3a40*/  HFMA2 R0, -RZ, RZ, 0, 5.9604644775390625e-08 ;  /* 0x00000001ff007431 */ /* 0x000fe200000001ff */
[----:B------:R-:W-:-:S05]  /*3a50*/  UMOV UR7, 0x40 ;  /* 0x0000004000077882 */ /* 0x000fca0000000000 */
[----:B------:R-:W-:Y:S01]  /*3a60*/  UVIRTCOUNT.DEALLOC.SMPOOL 0x80 ;  /* 0x000000800000784c */ /* 0x000fe20000000000 */
[----:B------:R-:W-:Y:S02]  /*3a70*/  UISETP.NE.AND UP0, UPT, UR5, URZ, UPT ;  /* 0x000000ff0500728c */ /* 0x000fe4000bf05270 */
[----:B-1----:R-:W-:-:S09]  /*3a80*/  ULEA UR6, UR6, UR7, 0x18 ;  /* 0x0000000706067291 */ /* 0x002fd2000f8ec0ff */
[----:B------:R1:W-:Y:S01]  /*3a90*/  @P0 STS.U8 [UR6+0x1c], R0 ;  /* 0x00001c00ff000988 */ /* 0x0003e20008000006 */
[----:B------:R-:W-:Y:S05]  /*3aa0*/  BRA.U UP0, `(.L_x_76) ;  /* 0x0000000100a07547 */ /* 0x000fea000b800000 */
[----:B------:R-:W-:Y:S01]  /*3ab0*/  UIADD3 UR5, UPT, UPT, UR8, 0xb0, URZ ;  /* 0x000000b008057890 */ /* 0x000fe2000fffe0ff */
[----:B------:R-:W-:-:S03]  /*3ac0*/  SHF.L.U32 R3, R9, 0x1f, RZ ;  /* 0x0000001f09037819 */ /* 0x000fc600000006ff */
[----:B------:R-:W-:-:S09]  /*3ad0*/  ULEA UR7, UR22, UR5, 0x3 ;  /* 0x0000000516077291 */ /* 0x000fd2000f8e18ff */
[----:B------:R-:W2:Y:S02]  /*3ae0*/  SYNCS.PHASECHK.TRANS64.TRYWAIT P0, [UR7], R3 ;  /* 0x00000003ff0075a7 */ /* 0x000ea40008001107 */
[----:B--2---:R-:W-:Y:S05]  /*3af0*/  @!P0 BRA `(.L_x_77) ;  /* 0x0000003000dc8947 */ /* 0x004fea0003800000 */
.L_x_139:
        /* <DEDUP_REMOVED lines=9> */
.L_x_141:
        /* <DEDUP_REMOVED lines=9> */
.L_x_143:
[----:B------:R-:W-:-:S04]  /*3c20*/  UIADD3 UR9, UPT, UPT, UR9, 0x1, URZ ;  /* 0x0000000109097890 */ /* 0x000fc8000fffe0ff */
[----:B------:R-:W-:-:S04]  /*3c30*/  UISETP.NE.AND UP1, UPT, UR9, 0x4, UPT ;  /* 0x000000040900788c */ /* 0x000fc8000bf25270 */
[----:B------:R-:W-:Y:S02]  /*3c40*/  USEL UR7, URZ, 0x1, UP1 ;  /* 0x00000001ff077887 */ /* 0x000fe40008800000 */
[----:B------:R-:W-:-:S04]  /*3c50*/  USEL UR9, UR9, URZ, UP1 ;  /* 0x000000ff09097287 */ /* 0x000fc80008800000 */
[----:B------:R-:W-:Y:S01]  /*3c60*/  ULEA UR9, UR9, UR5, 0x3 ;  /* 0x0000000509097291 */ /* 0x000fe2000f8e18ff */
[----:B-1----:R-:W-:-:S04]  /*3c70*/  LOP3.LUT R3, R2, UR7, RZ, 0x3c, !PT ;  /* 0x0000000702037c12 */ /* 0x002fc8000f8e3cff */
[----:B------:R-:W-:Y:S01]  /*3c80*/  SHF.L.U32 R3, R3, 0x1f, RZ ;  /* 0x0000001f03037819 */ /* 0x000fe200000006ff */
[----:B------:R-:W-:-:S04]  /*3c90*/  IMAD.U32 R0, RZ, RZ, UR9 ;  /* 0x00000009ff007e24 */ /* 0x000fc8000f8e00ff */
[----:B------:R1:W2:Y:S03]  /*3ca0*/  SYNCS.PHASECHK.TRANS64.TRYWAIT P0, [R0+URZ], R3 ;  /* 0x00000003000075a7 */ /* 0x0002a600080011ff */
[----:B--2---:R-:W-:Y:S05]  /*3cb0*/  @!P0 NANOSLEEP.SYNCS 0x989680 ;  /* 0x009896800000895d */ /* 0x004fea0003900000 */
[----:B------:R-:W2:Y:S02]  /*3cc0*/  @!P0 SYNCS.PHASECHK.TRANS64 P0, [R0+URZ], R3 ;  /* 0x00000003000085a7 */ /* 0x000ea400080010ff */
[----:B--2---:R-:W-:Y:S05]  /*3cd0*/  @P0 BRA `(.L_x_80) ;  /* 0x0000000000200947 */ /* 0x004fea0003800000 */
.L_x_81:
[----:B--2---:R2:W1:Y:S02]  /*3ce0*/  SYNCS.PHASECHK.TRANS64.TRYWAIT P0, [R0+URZ], R3 ;  /* 0x00000003000075a7 */ /* 0x00446400080011ff */
[----:B-1----:R-:W-:Y:S05]  /*3cf0*/  @!P0 NANOSLEEP.SYNCS 0x989680 ;  /* 0x009896800000895d */ /* 0x002fea0003900000 */
[----:B------:R-:W1:Y:S02]  /*3d00*/  @!P0 SYNCS.PHASECHK.TRANS64 P0, [R0+URZ], R3 ;  /* 0x00000003000085a7 */ /* 0x000e6400080010ff */
[----:B-1----:R-:W-:Y:S05]  /*3d10*/  @!P0 BRA `(.L_x_81) ;  /* 0xfffffffc00f08947 */ /* 0x002fea000383ffff */
[----:B------:R-:W-:Y:S05]  /*3d20*/  BRA `(.L_x_80) ;  /* 0x00000000000c7947 */ /* 0x000fea0003800000 */
.L_x_76:
[----:B------:R-:W-:-:S04]  /*3d30*/  UIADD3 UR5, UPT, UPT, UR8, 0xf0, URZ ;  /* 0x000000f008057890 */ /* 0x000fc8000fffe0ff */
[----:B------:R-:W-:-:S09]  /*3d40*/  UPRMT UR5, UR4, 0x654, UR5 ;  /* 0x0000065404057896 */ /* 0x000fd20008000005 */
[----:B------:R-:W-:Y:S03]  /*3d50*/  SYNCS.ARRIVE.TRANS64.RED.A1T0 RZ, [UR5], RZ ;  /* 0x000000ffffff79a7 */ /* 0x000fe60008100405 */
.L_x_80:
[----:B-12---:R-:W-:Y:S01]  /*3d60*/  SHF.L.U32 R3, RZ, 0x1f, RZ ;  /* 0x0000001fff037819 */ /* 0x006fe200000006ff */
[----:B------:R-:W-:Y:S01]  /*3d70*/  UIADD3 UR5, UPT, UPT, UR8, 0xf0, URZ ;  /* 0x000000f008057890 */ /* 0x000fe2000fffe0ff */
[----:B------:R-:W-:Y:S02]  /*3d80*/  PLOP3.LUT P0, PT, PT, PT, UP0, 0x80, 0x8 ;  /* 0x000000000008781c */ /* 0x000fe40003f0f008 */
[----:B------:R-:W1:Y:S02]  /*3d90*/  SYNCS.PHASECHK.TRANS64.TRYWAIT P1, [UR8+0xf0], R3 ;  /* 0x0000f003ff0075a7 */ /* 0x000e640008021108 */
[----:B-1----:R-:W-:Y:S09]  /*3da0*/  @!P1 BRA `(.L_x_82) ;  /* 0x0000003000789947 */ /* 0x002ff20003800000 */
.L_x_145:
[----:B------:R-:W-:Y:S01]  /*3db0*/  @!UP0 UPRMT UR5, UR4, 0x654, UR5 ;  /* 0x0000065404058896 */ /* 0x000fe20008000005 */
[----:B------:R-:W-:Y:S02]  /*3dc0*/  UMOV UR8, 0xffff ;  /* 0x0000ffff00087882 */ /* 0x000fe40000000000 */
[----:B------:R-:W-:-:S06]  /*3dd0*/  UMOV UR4, 0x1 ;  /* 0x0000000100047882 */ /* 0x000fcc0000000000 */
[----:B------:R-:W-:Y:S01]  /*3de0*/  @!P0 SYNCS.ARRIVE.TRANS64.RED.A1T0 RZ, [UR5], RZ ;  /* 0x000000ffffff89a7 */ /* 0x000fe20008100405 */
[----:B------:R-:W-:Y:S01]  /*3df0*/  NOP ;  /* 0x0000000000007918 */ /* 0x000fe20000000000 */
[----:B-1----:R-:W1:Y:S01]  /*3e00*/  LDS R0, [UR6+0x14] ;  /* 0x00001406ff007984 */ /* 0x002e620008000800 */
[----:B------:R-:W-:-:S04]  /*3e10*/  ULOP3.LUT UR5, UR24, 0xffff, URZ, 0xc0, !UPT ;  /* 0x0000ffff18057892 */ /* 0x000fc8000f8ec0ff */
[----:B------:R-:W-:-:S04]  /*3e20*/  USHF.R.U32.HI UR5, URZ, 0x5, UR5 ;  /* 0x00000005ff057899 */ /* 0x000fc80008011605 */
[----:B------:R-:W-:Y:S02]  /*3e30*/  USHF.L.U32 UR8, UR8, UR5, URZ ;  /* 0x0000000508087299 */ /* 0x000fe400080006ff */
[----:B------:R-:W-:-:S04]  /*3e40*/  USHF.L.U32 UR4, UR4, UR5, URZ ;  /* 0x0000000504047299 */ /* 0x000fc800080006ff */
[----:B-1----:R-:W-:-:S04]  /*3e50*/  LOP3.LUT R0, R0, UR8, RZ, 0xc0, !PT ;  /* 0x0000000800007c12 */ /* 0x002fc8000f8ec0ff */
[----:B------:R-:W-:-:S13]  /*3e60*/  ISETP.NE.AND P0, PT, R0, UR8, PT ;  /* 0x0000000800007c0c */ /* 0x000fda000bf05270 */
[----:B------:R-:W-:Y:S05]  /*3e70*/  @P0 BRA `(.L_x_83) ;  /* 0x0000000000580947 */ /* 0x000fea0003800000 */
[----:B------:R-:W1:Y:S02]  /*3e80*/  LDS R0, [UR6+0x18] ;  /* 0x00001806ff007984 */ /* 0x000e640008000800 */
[----:B-1----:R-:W-:-:S04]  /*3e90*/  LOP3.LUT R0, R0, UR4, RZ, 0xc0, !PT ;  /* 0x0000000400007c12 */ /* 0x002fc8000f8ec0ff */
[----:B------:R-:W-:-:S13]  /*3ea0*/  ISETP.NE.AND P0, PT, R0, UR4, PT ;  /* 0x0000000400007c0c */ /* 0x000fda000bf05270 */
[----:B------:R-:W-:Y:S05]  /*3eb0*/  @P0 BRA `(.L_x_84) ;  /* 0x00000000003c0947 */ /* 0x000fea0003800000 */
[----:B------:R-:W1:Y:S01]  /*3ec0*/  S2R R2, SR_LANEID ;  /* 0x0000000000027919 */ /* 0x000e620000000000 */
[----:B------:R-:W-:Y:S01]  /*3ed0*/  ULOP3.LUT UR8, URZ, UR8, URZ, 0x33, !UPT ;  /* 0x00000008ff087292 */ /* 0x000fe2000f8e33ff */
[----:B------:R-:W-:Y:S01]  /*3ee0*/  LOP3.LUT R4, RZ, UR4, RZ, 0x33, !PT ;  /* 0x00000004ff047c12 */ /* 0x000fe2000f8e33ff */
[----:B------:R-:W-:Y:S02]  /*3ef0*/  VOTEU.ANY UR7, UPT, PT ;  /* 0x0000000000077886 */ /* 0x000fe400038e0100 */
[----:B------:R-:W-:Y:S01]  /*3f00*/  UFLO.U32 UR7, UR7 ;  /* 0x00000007000772bd */ /* 0x000fe200080e0000 */
[----:B------:R-:W2:Y:S01]  /*3f10*/  REDUX UR4, R4 ;  /* 0x00000000040473c4 */ /* 0x000ea20000000000 */
[----:B------:R-:W-:-:S06]  /*3f20*/  IMAD.U32 R0, RZ, RZ, UR8 ;  /* 0x00000008ff007e24 */ /* 0x000fcc000f8e00ff */
[----:B------:R1:W-:Y:S01]  /*3f30*/  UTCATOMSWS.AND URZ, UR8 ;  /* 0x0000000800ff79e3 */ /* 0x0003e20008000000 */
[----:B------:R-:W3:Y:S01]  /*3f40*/  REDUX UR5, R0 ;  /* 0x00000000000573c4 */ /* 0x000ee20000000000 */
[----:B-1----:R-:W-:Y:S01]  /*3f50*/  ISETP.EQ.U32.AND P0, PT, R2, UR7, PT ;  /* 0x0000000702007c0c */ /* 0x002fe2000bf02070 */
[----:B--2---:R-:W-:Y:S01]  /*3f60*/  IMAD.U32 R2, RZ, RZ, UR4 ;  /* 0x00000004ff027e24 */ /* 0x004fe2000f8e00ff */
[----:B---3--:R-:W-:-:S11]  /*3f70*/  MOV R3, UR5 ;  /* 0x0000000500037c02 */ /* 0x008fd60008000f00 */
[----:B------:R1:W-:Y:S04]  /*3f80*/  @P0 ATOMS.AND RZ, [UR6+0x14], R3 ;  /* 0x00001403ffff098c */ /* 0x0003e8000a800006 */
[----:B------:R1:W-:Y:S01]  /*3f90*/  @P0 ATOMS.AND RZ, [UR6+0x18], R2 ;  /* 0x00001802ffff098c */ /* 0x0003e2000a800006 */
[----:B------:R-:W-:Y:S05]  /*3fa0*/  BRA `(.L_x_85) ;  /* 0x0000000000147947 */ /* 0x000fea0003800000 */
.L_x_84:
[----:B------:R-:W-:Y:S02]  /*3fb0*/  MOV R2, 0x3fd0 ;  /* 0x00003fd000027802 */ /* 0x000fe40000000f00 */
[----:B---345:R-:W-:Y:S05]  /*3fc0*/  CALL.REL.NOINC `($__internal_0_$__cuda_sm10x_tcgen05_guardrail_trap_col_being_dealloced_not_returned_by_alloc) ;  /* 0x00000030008c7944 */ /* 0x038fea0003c00000 */
[----:B------:R-:W-:Y:S05]  /*3fd0*/  BRA `(.L_x_85) ;  /* 0x0000000000087947 */ /* 0x000fea0003800000 */
.L_x_83:
[----:B------:R-:W-:Y:S02]  /*3fe0*/  MOV R2, 0x4000 ;  /* 0x0000400000027802 */ /* 0x000fe40000000f00 */
[----:B---345:R-:W-:Y:S05]  /*3ff0*/  CALL.REL.NOINC `($__internal_2_$__cuda_sm10x_tcgen05_guardrail_trap_unallocated_columns_being_dealloced) ;  /* 0x0000003000987944 */ /* 0x038fea0003c00000 */
.L_x_85:
[----:B------:R-:W-:Y:S01]  /*4000*/  NOP ;  /* 0x0000000000007918 */ /* 0x000fe20000000000 */
[----:B----4-:R-:W-:Y:S05]  /*4010*/  EXIT ;  /* 0x000000000000794d */ /* 0x010fea0003800000 */
.L_x_56:
[----:B------:R-:W-:-:S09]  /*4020*/  UISETP.NE.OR UP5, UPT, UR10, 0x3, !UP5 ;  /* 0x000000030a00788c */ /* 0x000fd2000efa5670 */
[----:B------:R-:W-:Y:S05]  /*4030*/  BRA.U UP5, `(.L_x_86) ;  /* 0x0000000905c87547 */ /* 0x000fea000b800000 */
[----:B------:R-:W1:Y:S01]  /*4040*/  LDC R0, c[0x0][0xb30] ;  /* 0x0002cc00ff007b82 */ /* 0x000e620000000800 */
[----:B------:R-:W2:Y:S01]  /*4050*/  LDCU.64 UR8, c[0x0][0x888] ;  /* 0x00011100ff0877ac */ /* 0x000ea20008000a00 */
[----:B------:R-:W-:Y:S01]  /*4060*/  IMAD.MOV.U32 R30, RZ, RZ, 0x1 ;  /* 0x00000001ff1e7424 */ /* 0x000fe200078e00ff */
[----:B------:R-:W-:Y:S01]  /*4070*/  CS2R R28, SRZ ;  /* 0x00000000001c7805 */ /* 0x000fe2000001ff00 */
[----:B------:R-:W-:Y:S01]  /*4080*/  IMAD.MOV.U32 R25, RZ, RZ, 0x1000 ;  /* 0x00001000ff197424 */ /* 0x000fe200078e00ff */
[----:B------:R-:W3:Y:S03]  /*4090*/  LDCU.64 UR4, c[0x0][0x890] ;  /* 0x00011200ff0477ac */ /* 0x000ee60008000a00 */
[----:B------:R-:W4:Y:S01]  /*40a0*/  LDC R19, c[0x0][0x370] ;  /* 0x0000dc00ff137b82 */ /* 0x000f220000000800 */
[----:B------:R-:W-:Y:S01]  /*40b0*/  UMOV UR6, 0x400 ;  /* 0x0000040000067882 */ /* 0x000fe20000000000 */
[----:B------:R-:W-:-:S02]  /*40c0*/  UPLOP3.LUT UP1, UPT, UPT, UPT, UPT, 0x40, 0x4 ;  /* 0x000000000004789c */ /* 0x000fc40003f2e870 */
[----:B------:R-:W-:-:S04]  /*40d0*/  ULEA UR6, UR37, UR6, 0x18 ;  /* 0x0000000625067291 */ /* 0x000fc8000f8ec0ff */
[----:B------:R-:W4:Y:S01]  /*40e0*/  LDC R2, c[0x0][0xb0c] ;  /* 0x0002c300ff027b82 */ /* 0x000f220000000800 */
[----:B--2---:R-:W-:Y:S02]  /*40f0*/  UISETP.NE.U32.AND UP2, UPT, UR8, URZ, UPT ;  /* 0x000000ff0800728c */ /* 0x004fe4000bf45070 */
[----:B------:R-:W-:Y:S02]  /*4100*/  UIADD3 UR8, UPT, UPT, UR6, 0x50, URZ ;  /* 0x0000005006087890 */ /* 0x000fe4000fffe0ff */
[----:B---3--:R-:W-:-:S03]  /*4110*/  UISETP.NE.U32.AND UP3, UPT, UR4, URZ, UPT ;  /* 0x000000ff0400728c */ /* 0x008fc6000bf65070 */
[----:B------:R-:W2:Y:S01]  /*4120*/  LDC R18, c[0x0][0xb20] ;  /* 0x0002c800ff127b82 */ /* 0x000ea20000000800 */
[----:B-1----:R-:W-:Y:S01]  /*4130*/  ISETP.NE.AND P1, PT, R0, 0x1, PT ;  /* 0x000000010000780c */ /* 0x002fe20003f25270 */
[----:B------:R-:W-:Y:S02]  /*4140*/  UISETP.NE.AND.EX UP2, UPT, UR9, URZ, UPT, UP2 ;  /* 0x000000ff0900728c */ /* 0x000fe4000bf45320 */
[----:B------:R-:W-:Y:S02]  /*4150*/  UPRMT UR37, UR37, 0x654, UR8 ;  /* 0x0000065425257896 */ /* 0x000fe40008000008 */
[----:B------:R-:W-:Y:S02]  /*4160*/  UISETP.NE.AND.EX UP3, UPT, UR5, URZ, UPT, UP3 ;  /* 0x000000ff0500728c */ /* 0x000fe4000bf65330 */
[----:B------:R-:W1:Y:S08]  /*4170*/  LDC.64 R32, c[0x0][0x348] ;  /* 0x0000d200ff207b82 */ /* 0x000e700000000a00 */
[----:B------:R-:W3:Y:S08]  /*4180*/  LDC.64 R16, c[0x0][0xb10] ;  /* 0x0002c400ff107b82 */ /* 0x000ef00000000a00 */
[----:B------:R-:W1:Y:S08]  /*4190*/  LDC.64 R6, c[0x0][0xb18] ;  /* 0x0002c600ff067b82 */ /* 0x000e700000000a00 */
[----:B------:R-:W1:Y:S08]  /*41a0*/  LDC.64 R4, c[0x0][0xb28] ;  /* 0x0002ca00ff047b82 */ /* 0x000e700000000a00 */
[----:B--2-4-:R-:W1:Y:S02]  /*41b0*/  LDC R24, c[0x0][0x374] ;  /* 0x0000dd00ff187b82 */ /* 0x014e640000000800 */
.L_x_94:
[C---:B------:R-:W-:Y:S02]  /*41c0*/  LEA R0, R29.reuse, UR6, 0x3 ;  /* 0x000000061d007c11 */ /* 0x040fe4000f8e18ff */
[----:B------:R-:W-:Y:S02]  /*41d0*/  SHF.L.U32 R3, R28, 0x1f, RZ ;  /* 0x0000001f1c037819 */ /* 0x000fe400000006ff */
[----:B------:R-:W-:Y:S02]  /*41e0*/  LEA R20, R29, UR6, 0x4 ;  /* 0x000000061d147c11 */ /* 0x000fe4000f8e20ff */
[----:B--2---:R-:W2:Y:S02]  /*41f0*/  SYNCS.PHASECHK.TRANS64.TRYWAIT P0, [R0+URZ+0x70], R3 ;  /* 0x00007003000075a7 */ /* 0x004ea400080011ff */
[----:B--2---:R-:W-:Y:S05]  /*4200*/  @!P0 BRA `(.L_x_87) ;  /* 0x0000002c00788947 */ /* 0x004fea0003800000 */
.L_x_146:
[----:B------:R-:W-:Y:S01]  /*4210*/  ISETP.GE.AND P0, PT, R40, 0x1, PT ;  /* 0x000000012800780c */ /* 0x000fe20003f06270 */
[----:B------:R-:W4:Y:S01]  /*4220*/  LDS.128 R20, [R20+0x100] ;  /* 0x0001000014147984 */ /* 0x000f220000000c00 */
[----:B------:R-:W-:Y:S01]  /*4230*/  ISETP.NE.U32.AND P4, PT, RZ, UR4, PT ;  /* 0x00000004ff007c0c */ /* 0x000fe2000bf85070 */
[----:B--2---:R-:W-:Y:S01]  /*4240*/  VIADD R0, R0, 0x80 ;  /* 0x0000008000007836 */ /* 0x004fe20000000000 */
[----:B------:R-:W-:Y:S02]  /*4250*/  SHF.L.U32 R26, R30, 0x1f, RZ ;  /* 0x0000001f1e1a7819 */ /* 0x000fe400000006ff */
[----:B------:R-:W-:Y:S02]  /*4260*/  ISETP.NE.AND.EX P4, PT, RZ, UR5, PT, P4 ;  /* 0x00000005ff007c0c */ /* 0x000fe4000bf85340 */
[----:B------:R-:W-:Y:S01]  /*4270*/  PRMT R0, RZ, 0x654, R0 ;  /* 0x00000654ff007816 */ /* 0x000fe20000000000 */
[----:B------:R-:W-:Y:S01]  /*4280*/  @!PT LDS RZ, [RZ] ;  /* 0x00000000fffff984 */ /* 0x000fe20000000800 */
[----:B------:R-:W-:Y:S01]  /*4290*/  @!PT LDS RZ, [RZ] ;  /* 0x00000000fffff984 */ /* 0x000fe20000000800 */
[----:B------:R-:W-:Y:S01]  /*42a0*/  @!PT LDS RZ, [RZ] ;  /* 0x00000000fffff984 */ /* 0x000fe20000000800 */
[----:B------:R-:W-:Y:S01]  /*42b0*/  @!PT LDS RZ, [RZ] ;  /* 0x00000000fffff984 */ /* 0x000fe20000000800 */
[----:B------:R2:W-:Y:S06]  /*42c0*/  MEMBAR.ALL.CTA ;  /* 0x0000000000007992 */ /* 0x0005ec0000008000 */
[----:B--2---:R-:W2:Y:S02]  /*42d0*/  FENCE.VIEW.ASYNC.S ;  /* 0x00000000000073c6 */ /* 0x004ea40000000000 */
[----:B--2---:R2:W-:Y:S01]  /*42e0*/  SYNCS.ARRIVE.TRANS64.RED.A1T0 RZ, [R0+URZ], RZ ;  /* 0x000000ff00ff79a7 */ /* 0x0045e200081004ff */
[----:B----4-:R-:W-:Y:S11]  /*42f0*/  LOP3.LUT P3, RZ, R22, 0x1, RZ, 0xc0, !PT ;  /* 0x0000000116ff7812 */ /* 0x010ff6000786c0ff */
[----:B------:R-:W-:Y:S02]  /*4300*/  @!UPT UIADD3 URZ, UPT, UPT, URZ, URZ, URZ ;  /* 0x000000fffffff290 */ /* 0x000fe4000fffe0ff */
[----:B------:R-:W-:Y:S02]  /*4310*/  @P3 MOV R13, R20 ;  /* 0x00000014000d3202 */ /* 0x000fe40000000f00 */
[----:B------:R-:W-:Y:S01]  /*4320*/  @P3 LOP3.LUT R8, R21, 0xffff, RZ, 0xc0, !PT ;  /* 0x0000ffff15083812 */ /* 0x000fe200078ec0ff */
[----:B--2---:R-:W-:Y:S06]  /*4330*/  @!P0 BRA `(.L_x_88) ;  /* 0x0000000000a48947 */ /* 0x004fec0003800000 */
[----:B-1----:R-:W-:Y:S01]  /*4340*/  IMAD.HI.U32 R31, R24, R7, RZ ;  /* 0x00000007181f7227 */ /* 0x002fe200078e00ff */
[----:B------:R-:W-:Y:S02]  /*4350*/  ISETP.NE.AND P0, PT, R6, 0x1, PT ;  /* 0x000000010600780c */ /* 0x000fe40003f05270 */
[----:B------:R-:W-:Y:S01]  /*4360*/  ISETP.NE.AND P2, PT, R40, 0x1, PT ;  /* 0x000000012800780c */ /* 0x000fe20003f45270 */
[----:B---3--:R-:W-:Y:S01]  /*4370*/  IMAD.HI.U32 R34, R19, R16, RZ ;  /* 0x0000001013227227 */ /* 0x008fe200078e00ff */
[----:B------:R-:W-:Y:S02]  /*4380*/  SHF.R.U32.HI R31, RZ, R18, R31 ;  /* 0x00000012ff1f7219 */ /* 0x000fe4000001161f */
[----:B------:R-:W-:Y:S01]  /*4390*/  ISETP.NE.AND P5, PT, R2, 0x1, PT ;  /* 0x000000010200780c */ /* 0x000fe20003fa5270 */
[----:B------:R-:W-:Y:S01]  /*43a0*/  IMAD.HI.U32 R36, R13, R16, RZ ;  /* 0x000000100d247227 */ /* 0x000fe200078e00ff */
[----:B------:R-:W-:Y:S02]  /*43b0*/  SHF.R.U32.HI R34, RZ, R17, R34 ;  /* 0x00000011ff227219 */ /* 0x000fe40000011622 */
[----:B------:R-:W-:Y:S01]  /*43c0*/  SEL R3, R24, R31, !P0 ;  /* 0x0000001f18037207 */ /* 0x000fe20004000000 */
[C---:B------:R-:W-:Y:S01]  /*43d0*/  IMAD.HI.U32 R31, R8.reuse, R7, RZ ;  /* 0x00000007081f7227 */ /* 0x040fe200078e00ff */
[----:B------:R-:W-:Y:S02]  /*43e0*/  SEL R11, R19, R34, !P5 ;  /* 0x00000022130b7207 */ /* 0x000fe40006800000 */
[----:B------:R-:W-:Y:S01]  /*43f0*/  SHF.R.U32.HI R36, RZ, R17, R36 ;  /* 0x00000011ff247219 */ /* 0x000fe20000011624 */
[----:B------:R-:W-:Y:S01]  /*4400*/  IMAD.HI.U32 R38, R3, R4, RZ ;  /* 0x0000000403267227 */ /* 0x000fe200078e00ff */
[----:B------:R-:W-:Y:S03]  /*4410*/  SHF.R.U32.HI R31, RZ, R18, R31 ;  /* 0x00000012ff1f7219 */ /* 0x000fe6000001161f */
[----:B------:R-:W-:Y:S01]  /*4420*/  IMAD.HI.U32 R34, R11, R4, RZ ;  /* 0x000000040b227227 */ /* 0x000fe200078e00ff */
[----:B------:R-:W-:Y:S02]  /*4430*/  @P2 SHF.R.U32.HI R3, RZ, R5, R38 ;  /* 0x00000005ff032219 */ /* 0x000fe40000011626 */
[----:B------:R-:W-:Y:S02]  /*4440*/  SEL R9, R8, R31, !P0 ;  /* 0x0000001f08097207 */ /* 0x000fe40004000000 */
[----:B------:R-:W-:Y:S01]  /*4450*/  @P2 SHF.R.U32.HI R11, RZ, R5, R34 ;  /* 0x00000005ff0b2219 */ /* 0x000fe20000011622 */
[C---:B------:R-:W-:Y:S01]  /*4460*/  IMAD R10, R40.reuse, R3, RZ ;  /* 0x00000003280a7224 */ /* 0x040fe200078e02ff */
[----:B------:R-:W-:Y:S01]  /*4470*/  SEL R3, R13, R36, !P5 ;  /* 0x000000240d037207 */ /* 0x000fe20006800000 */
[C---:B------:R-:W-:Y:S03]  /*4480*/  IMAD.HI.U32 R14, R9.reuse, R4, RZ ;  /* 0x00000004090e7227 */ /* 0x040fe600078e00ff */
[----:B------:R-:W-:Y:S01]  /*4490*/  ISETP.GE.AND P0, PT, R9, R10, PT ;  /* 0x0000000a0900720c */ /* 0x000fe20003f06270 */
[C---:B------:R-:W-:Y:S01]  /*44a0*/  IMAD R12, R40.reuse, R11, RZ ;  /* 0x0000000b280c7224 */ /* 0x040fe200078e02ff */
[-C--:B------:R-:W-:Y:S04]  /*44b0*/  SHF.R.U32.HI R14, RZ, R5.reuse, R14 ;  /* 0x00000005ff0e7219 */ /* 0x080fe8000001160e */
[----:B------:R-:W-:Y:S02]  /*44c0*/  ISETP.GE.OR P0, PT, R3, R12, P0 ;  /* 0x0000000c0300720c */ /* 0x000fe40000706670 */
[----:B------:R-:W-:Y:S05]  /*44d0*/  SEL R15, R9, R14, !P2 ;  /* 0x0000000e090f7207 */ /* 0x000fea0005000000 */
[----:B------:R-:W-:Y:S04]  /*44e0*/  IMAD.MOV R14, RZ, RZ, -R15 ;  /* 0x000000ffff0e7224 */ /* 0x000fe800078e0a0f */
[----:B------:R-:W-:Y:S02]  /*44f0*/  IMAD R14, R40, R14, R9 ;  /* 0x0000000e280e7224 */ /* 0x000fe400078e0209 */
[C---:B------:R-:W-:Y:S05]  /*4500*/  @!P0 IMAD.HI.U32 R10, R3.reuse, R4, RZ ;  /* 0x00000004030a8227 */ /* 0x040fea00078e00ff */
[----:B------:R-:W-:Y:S04]  /*4510*/  @!P0 SHF.R.U32.HI R10, RZ, R5, R10 ;  /* 0x00000005ff0a8219 */ /* 0x000fe8000001160a */
[----:B------:R-:W-:Y:S01]  /*4520*/  @!P0 SEL R0, R3, R10, !P2 ;  /* 0x0000000a03008207 */ /* 0x000fe20005000000 */
[----:B------:R-:W-:Y:S03]  /*4530*/  IMAD.MOV R10, RZ, RZ, -R3 ;  /* 0x000000ffff0a7224 */ /* 0x000fe600078e0a03 */
[----:B------:R-:W-:Y:S01]  /*4540*/  @!P0 IADD3 R15, PT, PT, R15, -R0, RZ ;  /* 0x800000000f0f8210 */ /* 0x000fe20007ffe0ff */
[----:B------:R-:W-:Y:S01]  /*4550*/  @!P0 IMAD R0, R11, R14, R0 ;  /* 0x0000000e0b008224 */ /* 0x000fe200078e0200 */
[----:B------:R-:W-:Y:S01]  /*4560*/  IADD3 R11, PT, PT, -R9, RZ, RZ ;  /* 0x000000ff090b7210 */ /* 0x000fe20007ffe1ff */
[----:B------:R-:W-:Y:S02]  /*4570*/  IMAD R13, R2, R10, R13 ;  /* 0x0000000a020d7224 */ /* 0x000fe400078e020d */
[----:B------:R-:W-:Y:S02]  /*4580*/  @!P0 IMAD R9, R15, R40, R3 ;  /* 0x000000280f098224 */ /* 0x000fe400078e0203 */
[----:B------:R-:W-:Y:S02]  /*4590*/  @!P0 IMAD.MOV.U32 R3, RZ, RZ, R0 ;  /* 0x000000ffff038224 */ /* 0x000fe400078e0000 */
[----:B------:R-:W-:Y:S02]  /*45a0*/  IMAD R8, R6, R11, R8 ;  /* 0x0000000b06087224 */ /* 0x000fe400078e0208 */
[----:B------:R-:W-:Y:S02]  /*45b0*/  IMAD R13, R3, R2, R13 ;  /* 0x00000002030d7224 */ /* 0x000fe400078e020d */
[----:B------:R-:W-:Y:S02]  /*45c0*/  IMAD R8, R9, R6, R8 ;  /* 0x0000000609087224 */ /* 0x000fe400078e0208 */
.L_x_88:
[----:B------:R-:W-:Y:S05]  /*45d0*/  BRA.U UP1, `(.L_x_89) ;  /* 0x0000000101107547 */ /* 0x000fea000b800000 */
[----:B------:R-:W-:Y:S04]  /*45e0*/  MOV R0, UR7 ;  /* 0x0000000700007c02 */ /* 0x000fe80008000f00 */
[----:B------:R-:W-:Y:S04]  /*45f0*/  SHF.L.U32 R3, R0, 0x1f, RZ ;  /* 0x0000001f00037819 */ /* 0x000fe800000006ff */
[----:B------:R-:W2:Y:S02]  /*4600*/  SYNCS.PHASECHK.TRANS64.TRYWAIT P0, [UR6+0x68], R3 ;  /* 0x00006803ff0075a7 */ /* 0x000ea40008001106 */
[----:B--2---:R-:W-:Y:S05]  /*4610*/  @!P0 BRA `(.L_x_90) ;  /* 0x0000002800888947 */ /* 0x004fea0003800000 */
.L_x_89:
[----:B------:R-:W-:Y:S05]  /*4620*/  BRA.U !UP3, `(.L_x_91) ;  /* 0x000000010b347547 */ /* 0x000fea000b800000 */
[----:B------:R-:W-:Y:S01]  /*4630*/  UPLOP3.LUT UP0, UPT, UPT, UPT, UP2, 0x80, 0x8 ;  /* 0x000000000008789c */ /* 0x000fe20003f0f020 */
[----:B--2---:R-:W-:Y:S02]  /*4640*/  HFMA2 R0, -RZ, RZ, 0, 5.9604644775390625e-08 ;  /* 0x00000001ff007431 */ /* 0x004fe400000001ff */
[----:B------:R-:W-:Y:S03]  /*4650*/  IMAD.MOV.U32 R95, RZ, RZ, 0x1 ;  /* 0x00000001ff5f7424 */ /* 0x000fe600078e00ff */
[----:B------:R-:W-:Y:S05]  /*4660*/  PLOP3.LUT P0, PT, PT, PT, UP0, 0x80, 0x8 ;  /* 0x000000000008781c */ /* 0x000fea0003f0f008 */
[----:B------:R-:W2:Y:S01]  /*4670*/  @UP0 LDCU.64 UR10, c[0x0][0x888] ;  /* 0x00011100ff0a07ac */ /* 0x000ea20008000a00 */
[----:B------:R-:W-:Y:S07]  /*4680*/  @UP0 UIMAD UR8, UR36, UR4, URZ ;  /* 0x00000004240802a4 */ /* 0x000fee000f8e02ff */
[----:B------:R-:W-:Y:S01]  /*4690*/  @!P0 PRMT R95, R0, 0x7610, R95 ;  /* 0x00007610005f8816 */ /* 0x000fe2000000005f */
[----:B--2---:R-:W-:Y:S03]  /*46a0*/  @UP0 UIMAD.WIDE UR10, UR8, 0x4, UR10 ;  /* 0x00000004080a08a5 */ /* 0x004fe6000f8e020a */
[----:B------:R-:W2:Y:S03]  /*46b0*/  @!UP0 LDCU UR8, c[0x0][0x880] ;  /* 0x00011000ff0887ac */ /* 0x000ea60008000800 */
[----:B------:R-:W-:Y:S01]  /*46c0*/  IMAD.U32 R10, RZ, RZ, UR10 ;  /* 0x0000000aff0a7e24 */ /* 0x000fe2000f8e00ff */
[----:B------:R-:W-:Y:S05]  /*46d0*/  MOV R11, UR11 ;  /* 0x0000000b000b7c02 */ /* 0x000fea0008000f00 */
[----:B-----5:R4:W5:Y:S02]  /*46e0*/  @P0 LDG.E R49, desc[UR40][R10.64] ;  /* 0x000000280a310981 */ /* 0x020964000c1e1900 */
[----:B--2-4-:R-:W-:Y:S07]  /*46f0*/  @!P0 IMAD.U32 R49, RZ, RZ, UR8 ;  /* 0x00000008ff318e24 */ /* 0x014fee000f8e00ff */
.L_x_91:
[----:B-----5:R-:W-:Y:S01]  /*4700*/  @!P4 FSETP.EQ.AND P5, PT, R49, RZ, PT ;  /* 0x000000ff3100c20b */ /* 0x020fe20003fa2000 */
[----:B------:R-:W-:Y:S01]  /*4710*/  @!UPT UIADD3 URZ, UPT, UPT, URZ, URZ, URZ ;  /* 0x000000fffffff290 */ /* 0x000fe2000fffe0ff */
[----:B------:R-:W-:Y:S11]  /*4720*/  @!P4 BRA `(.L_x_92) ;  /* 0x000000000014c947 */ /* 0x000ff60003800000 */
[----:B------:R-:W-:Y:S02]  /*4730*/  LOP3.LUT P0, RZ, R95, 0xff, RZ, 0xc0, !PT ;  /* 0x000000ff5fff7812 */ /* 0x000fe4000780c0ff */
[----:B------:R-:W-:Y:S04]  /*4740*/  PLOP3.LUT P5, PT, PT, PT, UP0, 0x80, 0x8 ;  /* 0x000000000008781c */ /* 0x000fe80003faf008 */
[----:B------:R-:W-:Y:S07]  /*4750*/  PLOP3.LUT P5, PT, P5, PT, PT, 0x8, 0x80 ;  /* 0x000000000080781c */ /* 0x000fee0002fae170 */
[----:B------:R-:W-:Y:S11]  /*4760*/  @P0 FSETP.EQ.AND P5, PT, R49, RZ, PT ;  /* 0x000000ff3100020b */ /* 0x000ff60003fa2000 */
[----:B------:R-:W-:Y:S02]  /*4770*/  @!UPT UIADD3 URZ, UPT, UPT, URZ, URZ, URZ ;  /* 0x000000fffffff290 */ /* 0x000fe4000fffe0ff */
.L_x_92:
[----:B------:R-:W4:Y:S01]  /*4780*/  SYNCS.PHASECHK.TRANS64.TRYWAIT P4, [UR6+0x58], R26 ;  /* 0x0000581aff0075a7 */ /* 0x000f220008081106 */
[----:B------:R-:W-:Y:S01]  /*4790*/  @P3 SHF.R.U32.HI R27, RZ, 0x10, R21 ;  /* 0x00000010ff1b3819 */ /* 0x000fe20000011615 */
[----:B------:R-:W-:Y:S01]  /*47a0*/  VIADD R29, R29, 0x1 ;  /* 0x000000011d1d7836 */ /* 0x000fe20000000000 */
[----:B------:R-:W5:Y:S08]  /*47b0*/  LDC.64 R14, c[0x0][0xb10] ;  /* 0x0002c400ff0e7b82 */ /* 0x000f700000000a00 */
[----:B------:R-:W1:Y:S08]  /*47c0*/  LDC.64 R10, c[0x0][0xb18] ;  /* 0x0002c600ff0a7b82 */ /* 0x000e700000000a00 */
[----:B--2---:R-:W2:Y:S08]  /*47d0*/  @!P1 LDC R0, c[0x0][0xb20] ;  /* 0x0002c800ff009b82 */ /* 0x004eb00000000800 */
[----:B------:R-:W3:Y:S01]  /*47e0*/  @!P1 LDC R3, c[0x0][0xb0c] ;  /* 0x0002c300ff039b82 */ /* 0x000ee20000000800 */
[----:B-----5:R-:W-:Y:S05]  /*47f0*/  @!P1 IMAD.HI.U32 R14, R13, R14, RZ ;  /* 0x0000000e0d0e9227 */ /* 0x020fea00078e00ff */
[----:B------:R-:W-:Y:S01]  /*4800*/  @!P1 SHF.R.U32.HI R14, RZ, R15, R14 ;  /* 0x0000000fff0e9219 */ /* 0x000fe2000001160e */
[----:B-1----:R-:W-:Y:S01]  /*4810*/  @!P1 IMAD.HI.U32 R11, R8, R11, RZ ;  /* 0x0000000b080b9227 */ /* 0x002fe200078e00ff */
[----:B------:R-:W-:Y:S04]  /*4820*/  @!P1 ISETP.NE.AND P0, PT, R10, 0x1, PT ;  /* 0x000000010a00980c */ /* 0x000fe80003f05270 */
[----:B--2---:R-:W-:Y:S02]  /*4830*/  @!P1 SHF.R.U32.HI R9, RZ, R0, R11 ;  /* 0x00000000ff099219 */ /* 0x004fe4000001160b */
[----:B---3--:R-:W-:Y:S02]  /*4840*/  @!P1 ISETP.NE.AND P2, PT, R3, 0x1, PT ;  /* 0x000000010300980c */ /* 0x008fe40003f45270 */
[----:B------:R-:W-:Y:S02]  /*4850*/  @!P1 SEL R9, R8, R9, !P0 ;  /* 0x0000000908099207 */ /* 0x000fe40004000000 */
[----:B------:R-:W-:Y:S02]  /*4860*/  ELECT P0, URZ, PT ;  /* 0x0000000000ff782f */ /* 0x000fe40003800000 */
[----:B------:R-:W-:Y:S05]  /*4870*/  @!P1 SEL R14, R13, R14, !P2 ;  /* 0x0000000e0d0e9207 */ /* 0x000fea0005000000 */
[----:B------:R-:W-:Y:S02]  /*4880*/  @!P1 IMAD.IADD R0, R9, 0x1, -R14 ;  /* 0x0000000109009824 */ /* 0x000fe400078e0a0e */
[----:B------:R-:W-:Y:S02]  /*4890*/  @!P1 IMAD.IADD R9, R14, 0x1, -R9 ;  /* 0x000000010e099824 */ /* 0x000fe400078e0a09 */
[----:B------:R-:W-:Y:S02]  /*48a0*/  @!P1 IMAD R13, R0, R3, R13 ;  /* 0x00000003000d9224 */ /* 0x000fe400078e020d */
[----:B------:R-:W-:Y:S01]  /*48b0*/  @!P1 IMAD R8, R9, R10, R8 ;  /* 0x0000000a09089224 */ /* 0x000fe200078e0208 */
[----:B----4-:R-:W-:Y:S06]  /*48c0*/  @!P4 BRA `(.L_x_93) ;  /* 0x0000002400f4c947 */ /* 0x010fec0003800000 */
.L_x_149:
[----:B------:R-:W-:Y:S01]  /*48d0*/  PLOP3.LUT P5, PT, P5, P0, PT, 0xf2, 0x2f ;  /* 0x00000000002f781c */ /* 0x000fe20002fa1e72 */
[----:B------:R-:W-:Y:S01]  /*48e0*/  UMOV UR14, 0x0 ;  /* 0x00000000000e7882 */ /* 0x000fe20000000000 */
[----:B------:R-:W-:Y:S01]  /*48f0*/  LOP3.LUT R30, R30, 0x1, RZ, 0x3c, !PT ;  /* 0x000000011e1e7812 */ /* 0x000fe200078e3cff */
[----:B------:R-:W-:Y:S01]  /*4900*/  UMOV UR15, 0x10000000 ;  /* 0x10000000000f7882 */ /* 0x000fe20000000000 */
[----:B------:R-:W-:Y:S01]  /*4910*/  UMOV UR12, UR36 ;  /* 0x00000024000c7c82 */ /* 0x000fe20008000000 */
[----:B------:R-:W-:Y:S08]  /*4920*/  @P3 R2UR UR36, R27 ;  /* 0x000000001b2432ca */ /* 0x000ff000000e0000 */
[----:B-1----:R-:W-:Y:S01]  /*4930*/  @!P5 IADD3 R3, P0, PT, R32, 0x580, RZ ;  /* 0x000005802003d810 */ /* 0x002fe20007f1e0ff */
[----:B------:R-:W-:Y:S01]  /*4940*/  @!P5 IMAD.SHL.U32 R94, R94, 0x40, RZ ;  /* 0x000000405e5ed824 */ /* 0x000fe200078e00ff */
[----:B------:R-:W-:Y:S01]  /*4950*/  VOTEU.ALL UP1, P5 ;  /* 0x0000000000ff7886 */ /* 0x000fe20002820000 */
[----:B------:R-:W-:Y:S01]  /*4960*/  @!P5 IMAD.SHL.U32 R93, R93, 0x40, RZ ;  /* 0x000000405d5dd824 */ /* 0x000fe200078e00ff */
[----:B------:R-:W-:Y:S01]  /*4970*/  @!P5 R2UR UR9, R3 ;  /* 0x000000000309d2ca */ /* 0x000fe200000e0000 */
[----:B------:R-:W-:Y:S01]  /*4980*/  @!P5 IMAD.X R0, RZ, RZ, R33, P0 ;  /* 0x000000ffff00d224 */ /* 0x000fe200000e0621 */
[----:B------:R-:W-:Y:S01]  /*4990*/  @!P5 R2UR UR10, R94 ;  /* 0x000000005e0ad2ca */ /* 0x000fe200000e0000 */
[----:B------:R-:W-:Y:S01]  /*49a0*/  IMAD.IADD R94, R8, 0x1, R81 ;  /* 0x00000001085e7824 */ /* 0x000fe200078e0251 */
[----:B------:R-:W-:Y:S01]  /*49b0*/  @!P5 R2UR UR11, R93 ;  /* 0x000000005d0bd2ca */ /* 0x000fe200000e0000 */
[----:B------:R-:W-:Y:S01]  /*49c0*/  IMAD.IADD R93, R13, 0x1, R92 ;  /* 0x000000010d5d7824 */ /* 0x000fe200078e025c */
[----:B------:R-:W-:Y:S02]  /*49d0*/  @!P5 R2UR UR8, R0 ;  /* 0x000000000008d2ca */ /* 0x000fe400000e0000 */
[C---:B------:R-:W-:Y:S04]  /*49e0*/  ISETP.NE.AND P0, PT, R29.reuse, 0x2, PT ;  /* 0x000000021d00780c */ /* 0x040fe80003f05270 */
[----:B------:R-:W-:Y:S01]  /*49f0*/  SEL R3, RZ, 0x1, P0 ;  /* 0x00000001ff037807 */ /* 0x000fe20000000000 */
[----:B------:R-:W-:Y:S01]  /*4a00*/  IMAD.U32 R10, RZ, RZ, UR9 ;  /* 0x00000009ff0a7e24 */ /* 0x000fe2000f8e00ff */
[----:B------:R-:W-:Y:S01]  /*4a10*/  @!UP1 UIADD3 UR9, UPT, UPT, UR6, 0x50, URZ ;  /* 0x0000005006099890 */ /* 0x000fe2000fffe0ff */
[----:B------:R-:W-:Y:S02]  /*4a20*/  SEL R29, R29, RZ, P0 ;  /* 0x000000ff1d1d7207 */ /* 0x000fe40000000000 */
[----:B------:R-:W-:Y:S02]  /*4a30*/  LOP3.LUT R28, R28, R3, RZ, 0x3c, !PT ;  /* 0x000000031c1c7212 */ /* 0x000fe400078e3cff */
[----:B------:R-:W-:Y:S01]  /*4a40*/  IMAD.U32 R11, RZ, RZ, UR8 ;  /* 0x00000008ff0b7e24 */ /* 0x000fe2000f8e00ff */
[----:B------:R-:W-:Y:S01]  /*4a50*/  @!P5 R2UR UR16, R10 ;  /* 0x000000000a10d2ca */ /* 0x000fe200000e0000 */
[----:B------:R-:W-:Y:S01]  /*4a60*/  @!UP1 UIADD3 UR8, UPT, UPT, UR6, 0x200, URZ ;  /* 0x0000020006089890 */ /* 0x000fe2000fffe0ff */
[----:B------:R-:W-:Y:S02]  /*4a70*/  VOTEU.ALL UP1, P5 ;  /* 0x0000000000ff7886 */ /* 0x000fe40002820000 */
[----:B------:R-:W-:Y:S11]  /*4a80*/  @!P5 R2UR UR17, R11 ;  /* 0x000000000b11d2ca */ /* 0x000ff600000e0000 */
[----:B------:R-:W-:Y:S02]  /*4a90*/  @!UPT UIADD3 URZ, UPT, UPT, URZ, URZ, URZ ;  /* 0x000000fffffff290 */ /* 0x000fe4000fffe0ff */
[----:B------:R2:W-:Y:S01]  /*4aa0*/  @!UP1 UTMALDG.3D [UR8], [UR16], desc[UR14] ;  /* 0x00000e08100095b4 */ /* 0x0005e20008011000 */
[----:B------:R2:W-:Y:S01]  /*4ab0*/  @!P5 SYNCS.ARRIVE.TRANS64.RED.A0TR RZ, [UR6+0x50], R25 ;  /* 0x00005019ffffd9a7 */ /* 0x0005e20008300406 */
[----:B------:R-:W-:Y:S01]  /*4ac0*/  UPLOP3.LUT UP1, UPT, UPT, UPT, UPT, 0x80, 0x8 ;  /* 0x000000000008789c */ /* 0x000fe20003f2f070 */
[----:B------:R-:W-:Y:S01]  /*4ad0*/  SYNCS.ARRIVE.TRANS64.RED.A1T0 RZ, [UR37], RZ ;  /* 0x000000ffffff79a7 */ /* 0x000fe20008100425 */
[----:B------:R-:W-:Y:S09]  /*4ae0*/  @P3 BRA `(.L_x_94) ;  /* 0xfffffff400b43947 */ /* 0x000ff2000383ffff */
[----:B------:R-:W-:Y:S07]  /*4af0*/  MOV R0, UR6 ;  /* 0x0000000600007c02 */ /* 0x000fee0008000f00 */
.L_x_95:
[----:B-1----:R-:W-:-:S04]  /*4b00*/  SHF.L.U32 R3, R30, 0x1f, RZ ;  /* 0x0000001f1e037819 */ /* 0x002fc800000006ff */
[----:B------:R1:W3:Y:S03]  /*4b10*/  SYNCS.PHASECHK.TRANS64.TRYWAIT P0, [R0+URZ+0x58], R3 ;  /* 0x00005803000075a7 */ /* 0x0002e600080011ff */
[----:B---3--:R-:W-:Y:S05]  /*4b20*/  @!P0 NANOSLEEP.SYNCS 0x989680 ;  /* 0x009896800000895d */ /* 0x008fea0003900000 */
[----:B------:R-:W3:Y:S02]  /*4b30*/  @!P0 SYNCS.PHASECHK.TRANS64 P0, [R0+URZ+0x58], R3 ;  /* 0x00005803000085a7 */ /* 0x000ee400080010ff */
[----:B--23--:R-:W-:Y:S05]  /*4b40*/  @P0 EXIT ;  /* 0x000000000000094d */ /* 0x00cfea0003800000 */
[----:B------:R-:W-:Y:S05]  /*4b50*/  BRA `(.L_x_95) ;  /* 0xfffffffc00e87947 */ /* 0x000fea000383ffff */
.L_x_86:
[----:B------:R-:W-:-:S06]  /*4b60*/  UISETP.GE.AND UP1, UPT, UR10, 0x4, UPT ;  /* 0x000000040a00788c */ /* 0x000fcc000bf26270 */
[----:B------:R-:W-:-:S13]  /*4b70*/  PLOP3.LUT P0, PT, PT, PT, UP1, 0x80, 0x8 ;  /* 0x000000000008781c */ /* 0x000fda0003f0f018 */
[----:B------:R-:W-:Y:S05]  /*4b80*/  @!P0 EXIT ;  /* 0x000000000000894d */ /* 0x000fea0003800000 */
[----:B------:R-:W-:Y:S01]  /*4b90*/  BAR.SYNC.DEFER_BLOCKING 0x6, 0xa0 ;  /* 0x0182800000007b1d */ /* 0x000fe20000010000 */
[C---:B------:R-:W-:Y:S01]  /*4ba0*/  IMAD.SHL.U32 R4, R103.reuse, 0x40, RZ ;  /* 0x0000004067047824 */ /* 0x040fe200078e00ff */
[----:B------:R-:W-:Y:S01]  /*4bb0*/  SHF.R.U32.HI R3, RZ, 0x1, R103 ;  /* 0x00000001ff037819 */ /* 0x000fe20000011667 */
[----:B------:R-:W-:Y:S01]  /*4bc0*/  IMAD.SHL.U32 R105, R106, 0x800, RZ ;  /* 0x000008006a697824 */ /* 0x000fe200078e00ff */
[----:B------:R-:W-:Y:S01]  /*4bd0*/  CS2R R108, SRZ ;  /* 0x00000000006c7805 */ /* 0x000fe2000001ff00 */
[C---:B------:R-:W-:Y:S01]  /*4be0*/  IMAD.U32 R47, R103.reuse, 0x10000, RZ ;  /* 0x00010000672f7824 */ /* 0x040fe200078e00ff */
[----:B------:R-:W-:Y:S01]  /*4bf0*/  UMOV UR43, 0x400 ;  /* 0x00000400002b7882 */ /* 0x000fe20000000000 */
[C---:B------:R-:W-:Y:S01]  /*4c00*/  LOP3.LUT R2, R4.reuse, 0x180, RZ, 0xc0, !PT ;  /* 0x0000018004027812 */ /* 0x040fe200078ec0ff */
[----:B------:R-:W-:Y:S01]  /*4c10*/  ULEA UR43, UR37, UR43, 0x18 ;  /* 0x0000002b252b7291 */ /* 0x000fe2000f8ec0ff */
[----:B------:R-:W1:Y:S01]  /*4c20*/  LDC R101, c[0x0][0x370] ;  /* 0x0000dc00ff657b82 */ /* 0x000e620000000800 */
[----:B------:R-:W-:Y:S01]  /*4c30*/  LOP3.LUT R4, R4, 0x640, RZ, 0xc0, !PT ;  /* 0x0000064004047812 */ /* 0x000fe200078ec0ff */
[----:B------:R-:W-:Y:S01]  /*4c40*/  IMAD.MOV.U32 R44, RZ, RZ, RZ ;  /* 0x000000ffff2c7224 */ /* 0x000fe200078e00ff */
[----:B------:R-:W-:Y:S01]  /*4c50*/  LOP3.LUT R3, R2, 0x20, R3, 0xf8, !PT ;  /* 0x0000002002037812 */ /* 0x000fe200078ef803 */
[----:B------:R-:W-:Y:S01]  /*4c60*/  IMAD.SHL.U32 R2, R103, 0x8, RZ ;  /* 0x0000000867027824 */ /* 0x000fe200078e00ff */
[----:B------:R-:W-:Y:S01]  /*4c70*/  LOP3.LUT R105, R4, 0x800, R105, 0xf8, !PT ;  /* 0x0000080004697812 */ /* 0x000fe200078ef869 */
[----:B------:R-:W-:Y:S01]  /*4c80*/  UIADD3 UR4, UPT, UPT, UR43, 0x1200, URZ ;  /* 0x000012002b047890 */ /* 0x000fe2000fffe0ff */
[----:B------:R-:W-:Y:S01]  /*4c90*/  IMAD.MOV.U32 R110, RZ, RZ, RZ ;  /* 0x000000ffff6e7224 */ /* 0x000fe200078e00ff */
[----:B------:R-:W2:Y:S01]  /*4ca0*/  LDC R42, c[0x0][0xb0c] ;  /* 0x0002c300ff2a7b82 */ /* 0x000ea20000000800 */
[----:B------:R-:W-:Y:S01]  /*4cb0*/  LOP3.LUT R4, R3, 0x30, R2, 0x78, !PT ;  /* 0x0000003003047812 */ /* 0x000fe200078e7802 */
[----:B------:R-:W-:Y:S01]  /*4cc0*/  IMAD.SHL.U32 R2, R106, 0x200000, RZ ;  /* 0x002000006a027824 */ /* 0x000fe200078e00ff */
[----:B------:R-:W3:Y:S01]  /*4cd0*/  LDCU.64 UR46, c[0x0][0x348] ;  /* 0x00006900ff2e77ac */ /* 0x000ee20008000a00 */
[----:B------:R-:W-:Y:S01]  /*4ce0*/  IMAD.SHL.U32 R3, R103, 0x10, RZ ;  /* 0x0000001067037824 */ /* 0x000fe200078e00ff */
[----:B------:R-:W-:Y:S01]  /*4cf0*/  LOP3.LUT R105, R105, R4, RZ, 0xfc, !PT ;  /* 0x0000000469697212 */ /* 0x000fe200078efcff */
[----:B------:R-:W-:Y:S01]  /*4d00*/  IMAD.MOV.U32 R114, RZ, RZ, RZ ;  /* 0x000000ffff727224 */ /* 0x000fe200078e00ff */
[----:B------:R-:W4:Y:S01]  /*4d10*/  LDS R0, [UR43+0x120] ;  /* 0x0001202bff007984 */ /* 0x000f220008000800 */
[----:B------:R-:W1:Y:S01]  /*4d20*/  LDC R100, c[0x0][0xb20] ;  /* 0x0002c800ff647b82 */ /* 0x000e620000000800 */
[----:B------:R-:W-:Y:S01]  /*4d30*/  LOP3.LUT R2, R2, 0x200000, RZ, 0xc0, !PT ;  /* 0x0020000002027812 */ /* 0x000fe200078ec0ff */
[----:B------:R-:W-:Y:S01]  /*4d40*/  VIADD R104, R105, UR43 ;  /* 0x0000002b69687c36 */ /* 0x000fe20008000000 */
[----:B------:R-:W-:Y:S01]  /*4d50*/  LOP3.LUT R3, R3, 0x20, RZ, 0xc0, !PT ;  /* 0x0000002003037812 */ /* 0x000fe200078ec0ff */
[----:B------:R-:W-:Y:S01]  /*4d60*/  IMAD.U32 R111, RZ, RZ, UR4 ;  /* 0x00000004ff6f7e24 */ /* 0x000fe2000f8e00ff */
[----:B------:R-:W-:Y:S01]  /*4d70*/  LOP3.LUT R47, R2, 0x400000, R47, 0xf8, !PT ;  /* 0x00400000022f7812 */ /* 0x000fe200078ef82f */
[----:B------:R-:W1:Y:S01]  /*4d80*/  LDCU.64 UR38, c[0x0][0x888] ;  /* 0x00011100ff2677ac */ /* 0x000e620008000a00 */
[----:B------:R-:W-:Y:S01]  /*4d90*/  IADD3 R104, PT, PT, -R3, 0x200, R104 ;  /* 0x0000020003687810 */ /* 0x000fe20007ffe168 */
[----:B------:R-:W1:Y:S01]  /*4da0*/  LDC R41, c[0x0][0xb30] ;  /* 0x0002cc00ff297b82 */ /* 0x000e620000000800 */
[----:B------:R-:W-:-:S07]  /*4db0*/  UIADD3 UR42, UPT, UPT, UR43, 0x200, URZ ;  /* 0x000002002b2a7890 */ /* 0x000fce000fffe0ff */
[----:B------:R-:W1:Y:S08]  /*4dc0*/  LDC.64 R90, c[0x0][0xb10] ;  /* 0x0002c400ff5a7b82 */ /* 0x000e700000000a00 */
[----:B------:R-:W1:Y:S08]  /*4dd0*/  LDC.64 R38, c[0x0][0xb18] ;  /* 0x0002c600ff267b82 */ /* 0x000e700000000a00 */
[----:B------:R-:W1:Y:S01]  /*4de0*/  LDC.64 R86, c[0x0][0x888] ;  /* 0x00022200ff567b82 */ /* 0x000e620000000a00 */
[----:B----4-:R-:W-:-:S07]  /*4df0*/  IMAD.IADD R47, R0, 0x1, R47 ;  /* 0x00000001002f7824 */ /* 0x010fce00078e022f */
[----:B------:R-:W4:Y:S08]  /*4e00*/  LDC.64 R36, c[0x0][0xb28] ;  /* 0x0002ca00ff247b82 */ /* 0x000f300000000a00 */
[----:B------:R-:W1:Y:S08]  /*4e10*/  LDC.64 R88, c[0x0][0x890] ;  /* 0x00022400ff587b82 */ /* 0x000e700000000a00 */
[----:B------:R-:W1:Y:S08]  /*4e20*/  LDC.64 R84, c[0x0][0x8b0] ;  /* 0x00022c00ff547b82 */ /* 0x000e700000000a00 */
[----:B------:R-:W1:Y:S08]  /*4e30*/  LDC.64 R82, c[0x0][0x8a8] ;  /* 0x00022a00ff527b82 */ /* 0x000e700000000a00 */
[----:B--23--:R-:W1:Y:S02]  /*4e40*/  LDC R102, c[0x0][0x374] ;  /* 0x0000dd00ff667b82 */ /* 0x00ce640000000800 */
.L_x_113:
[C---:B------:R-:W-:Y:S02]  /*4e50*/  LEA R0, R114.reuse, UR43, 0x3 ;  /* 0x0000002b72007c11 */ /* 0x040fe4000f8e18ff */
[----:B------:R-:W-:Y:S02]  /*4e60*/  SHF.L.U32 R3, R109, 0x1f, RZ ;  /* 0x0000001f6d037819 */ /* 0x000fe400000006ff */
[----:B------:R-:W-:Y:S02]  /*4e70*/  LEA R16, R114, UR43, 0x4 ;  /* 0x0000002b72107c11 */ /* 0x000fe4000f8e20ff */
[----:B--2---:R-:W2:Y:S02]  /*4e80*/  SYNCS.PHASECHK.TRANS64.TRYWAIT P0, [R0+URZ+0x70], R3 ;  /* 0x00007003000075a7 */ /* 0x004ea400080011ff */
[----:B--23--:R-:W-:Y:S05]  /*4e90*/  @!P0 BRA `(.L_x_96) ;  /* 0x0000002000988947 */ /* 0x00cfea0003800000 */
.L_x_150:
[----:B------:R-:W3:Y:S01]  /*4ea0*/  LDC.64 R12, c[0x0][0xb10] ;  /* 0x0002c400ff0c7b82 */ /* 0x000ee20000000a00 */
[----:B------:R-:W4:Y:S01]  /*4eb0*/  LDS.128 R16, [R16+0x100] ;  /* 0x0001000010107984 */ /* 0x000f220000000c00 */
[----:B-1----:R-:W-:Y:S01]  /*4ec0*/  ISETP.NE.AND P1, PT, R41, 0x1, PT ;  /* 0x000000012900780c */ /* 0x002fe20003f25270 */
[----:B--2---:R-:W-:Y:S01]  /*4ed0*/  VIADD R0, R0, 0x80 ;  /* 0x0000008000007836 */ /* 0x004fe20000000000 */
[----:B------:R-:W-:Y:S04]  /*4ee0*/  ISETP.GE.AND P0, PT, R40, 0x1, PT ;  /* 0x000000012800780c */ /* 0x000fe80003f06270 */
[----:B------:R-:W1:Y:S01]  /*4ef0*/  LDC.64 R10, c[0x0][0xb18] ;  /* 0x0002c600ff0a7b82 */ /* 0x000e620000000a00 */
[----:B------:R-:W-:Y:S01]  /*4f00*/  PRMT R0, RZ, 0x654, R0 ;  /* 0x00000654ff007816 */ /* 0x000fe20000000000 */
[----:B------:R-:W-:Y:S01]  /*4f10*/  @!PT LDS RZ, [RZ] ;  /* 0x00000000fffff984 */ /* 0x000fe20000000800 */
[----:B------:R-:W-:Y:S01]  /*4f20*/  @!PT LDS RZ, [RZ] ;  /* 0x00000000fffff984 */ /* 0x000fe20000000800 */
[----:B------:R-:W-:Y:S01]  /*4f30*/  @!PT LDS RZ, [RZ] ;  /* 0x00000000fffff984 */ /* 0x000fe20000000800 */
[----:B------:R-:W-:Y:S01]  /*4f40*/  @!PT LDS RZ, [RZ] ;  /* 0x00000000fffff984 */ /* 0x000fe20000000800 */
[----:B------:R2:W-:Y:S06]  /*4f50*/  MEMBAR.ALL.CTA ;  /* 0x0000000000007992 */ /* 0x0005ec0000008000 */
[----:B--2---:R-:W2:Y:S01]  /*4f60*/  FENCE.VIEW.ASYNC.S ;  /* 0x00000000000073c6 */ /* 0x004ea20000000000 */
[----:B------:R-:W1:Y:S08]  /*4f70*/  @!P1 LDC R14, c[0x0][0xb20] ;  /* 0x0002c800ff0e9b82 */ /* 0x000e700000000800 */
[----:B------:R-:W1:Y:S01]  /*4f80*/  @!P1 LDC R9, c[0x0][0xb0c] ;  /* 0x0002c300ff099b82 */ /* 0x000e620000000800 */
[----:B--2---:R2:W-:Y:S01]  /*4f90*/  SYNCS.ARRIVE.TRANS64.RED.A1T0 RZ, [R0+URZ], RZ ;  /* 0x000000ff00ff79a7 */ /* 0x0045e200081004ff */
[----:B----4-:R-:W-:Y:S04]  /*4fa0*/  LOP3.LUT P4, RZ, R18, 0x1, RZ, 0xc0, !PT ;  /* 0x0000000112ff7812 */ /* 0x010fe8000788c0ff */
[----:B------:R-:W-:Y:S09]  /*4fb0*/  P2R R112, PR, RZ, 0x10 ;  /* 0x00000010ff707803 */ /* 0x000ff20000000000 */
[----:B------:R-:W-:Y:S02]  /*4fc0*/  @P4 MOV R45, R16 ;  /* 0x00000010002d4202 */ /* 0x000fe40000000f00 */
[----:B------:R-:W-:Y:S01]  /*4fd0*/  @P4 LOP3.LUT R43, R17, 0xffff, RZ, 0xc0, !PT ;  /* 0x0000ffff112b4812 */ /* 0x000fe200078ec0ff */
[----:B--23--:R-:W-:Y:S06]  /*4fe0*/  @!P0 BRA `(.L_x_97) ;  /* 0x0000000000a48947 */ /* 0x00cfec0003800000 */
[----:B------:R-:W-:Y:S01]  /*4ff0*/  IMAD.HI.U32 R21, R102, R39, RZ ;  /* 0x0000002766157227 */ /* 0x000fe200078e00ff */
[----:B------:R-:W-:Y:S02]  /*5000*/  ISETP.NE.AND P0, PT, R38, 0x1, PT ;  /* 0x000000012600780c */ /* 0x000fe40003f05270 */
[----:B------:R-:W-:Y:S01]  /*5010*/  ISETP.NE.AND P2, PT, R40, 0x1, PT ;  /* 0x000000012800780c */ /* 0x000fe20003f45270 */
[----:B------:R-:W-:Y:S01]  /*5020*/  IMAD.HI.U32 R20, R101, R90, RZ ;  /* 0x0000005a65147227 */ /* 0x000fe200078e00ff */
[----:B------:R-:W-:Y:S02]  /*5030*/  SHF.R.U32.HI R21, RZ, R100, R21 ;  /* 0x00000064ff157219 */ /* 0x000fe40000011615 */
[----:B------:R-:W-:Y:S01]  /*5040*/  ISETP.NE.AND P3, PT, R42, 0x1, PT ;  /* 0x000000012a00780c */ /* 0x000fe20003f65270 */
[----:B------:R-:W-:Y:S01]  /*5050*/  IMAD.HI.U32 R24, R45, R90, RZ ;  /* 0x0000005a2d187227 */ /* 0x000fe200078e00ff */
[----:B------:R-:W-:Y:S02]  /*5060*/  SHF.R.U32.HI R20, RZ, R91, R20 ;  /* 0x0000005bff147219 */ /* 0x000fe40000011614 */
[----:B------:R-:W-:Y:S01]  /*5070*/  SEL R3, R102, R21, !P0 ;  /* 0x0000001566037207 */ /* 0x000fe20004000000 */
[----:B------:R-:W-:Y:S01]  /*5080*/  IMAD.HI.U32 R21, R43, R39, RZ ;  /* 0x000000272b157227 */ /* 0x000fe200078e00ff */
[----:B------:R-:W-:Y:S02]  /*5090*/  SEL R7, R101, R20, !P3 ;  /* 0x0000001465077207 */ /* 0x000fe40005800000 */
[----:B------:R-:W-:Y:S01]  /*50a0*/  SHF.R.U32.HI R24, RZ, R91, R24 ;  /* 0x0000005bff187219 */ /* 0x000fe20000011618 */
[-C--:B------:R-:W-:Y:S04]  /*50b0*/  IMAD.HI.U32 R20, R3, R36.reuse, RZ ;  /* 0x0000002403147227 */ /* 0x080fe800078e00ff */
[----:B------:R-:W-:Y:S01]  /*50c0*/  IMAD.HI.U32 R22, R7, R36, RZ ;  /* 0x0000002407167227 */ /* 0x000fe200078e00ff */
[-C--:B------:R-:W-:Y:S02]  /*50d0*/  @P2 SHF.R.U32.HI R3, RZ, R37.reuse, R20 ;  /* 0x00000025ff032219 */ /* 0x080fe40000011614 */
[----:B------:R-:W-:Y:S02]  /*50e0*/  SHF.R.U32.HI R20, RZ, R100, R21 ;  /* 0x00000064ff147219 */ /* 0x000fe40000011615 */
[----:B------:R-:W-:Y:S01]  /*50f0*/  @P2 SHF.R.U32.HI R7, RZ, R37, R22 ;  /* 0x00000025ff072219 */ /* 0x000fe20000011616 */
[C---:B------:R-:W-:Y:S01]  /*5100*/  IMAD R2, R40.reuse, R3, RZ ;  /* 0x0000000328027224 */ /* 0x040fe200078e02ff */
[----:B------:R-:W-:Y:S02]  /*5110*/  SEL R5, R43, R20, !P0 ;  /* 0x000000142b057207 */ /* 0x000fe40004000000 */
[----:B------:R-:W-:Y:S01]  /*5120*/  SEL R3, R45, R24, !P3 ;  /* 0x000000182d037207 */ /* 0x000fe20005800000 */
[----:B------:R-:W-:Y:S01]  /*5130*/  IMAD R4, R40, R7, RZ ;  /* 0x0000000728047224 */ /* 0x000fe200078e02ff */
[C---:B------:R-:W-:Y:S01]  /*5140*/  ISETP.GE.AND P0, PT, R5.reuse, R2, PT ;  /* 0x000000020500720c */ /* 0x040fe20003f06270 */
[----:B------:R-:W-:Y:S03]  /*5150*/  IMAD.HI.U32 R6, R5, R36, RZ ;  /* 0x0000002405067227 */ /* 0x000fe600078e00ff */
[----:B------:R-:W-:Y:S01]  /*5160*/  ISETP.GE.OR P0, PT, R3, R4, P0 ;  /* 0x000000040300720c */ /* 0x000fe20000706670 */
[----:B------:R-:W-:Y:S01]  /*5170*/  IMAD.MOV R4, RZ, RZ, -R3 ;  /* 0x000000ffff047224 */ /* 0x000fe200078e0a03 */
[-C--:B------:R-:W-:Y:S03]  /*5180*/  SHF.R.U32.HI R6, RZ, R37.reuse, R6 ;  /* 0x00000025ff067219 */ /* 0x080fe60000011606 */
[----:B------:R-:W-:Y:S01]  /*5190*/  IMAD R45, R42, R4, R45 ;  /* 0x000000042a2d7224 */ /* 0x000fe200078e022d */
[----:B------:R-:W-:Y:S05]  /*51a0*/  SEL R15, R5, R6, !P2 ;  /* 0x00000006050f7207 */ /* 0x000fea0005000000 */
[----:B------:R-:W-:Y:S02]  /*51b0*/  IMAD.MOV R6, RZ, RZ, -R15 ;  /* 0x000000ffff067224 */ /* 0x000fe400078e0a0f */
[C---:B------:R-:W-:Y:S04]  /*51c0*/  @!P0 IMAD.HI.U32 R2, R3.reuse, R36, RZ ;  /* 0x0000002403028227 */ /* 0x040fe800078e00ff */
[----:B------:R-:W-:Y:S01]  /*51d0*/  IMAD R6, R40, R6, R5 ;  /* 0x0000000628067224 */ /* 0x000fe200078e0205 */
[----:B------:R-:W-:Y:S04]  /*51e0*/  @!P0 SHF.R.U32.HI R2, RZ, R37, R2 ;  /* 0x00000025ff028219 */ /* 0x000fe80000011602 */
[----:B------:R-:W-:Y:S02]  /*51f0*/  @!P0 SEL R0, R3, R2, !P2 ;  /* 0x0000000203008207 */ /* 0x000fe40005000000 */
[----:B------:R-:W-:Y:S02]  /*5200*/  IADD3 R2, PT, PT, -R5, RZ, RZ ;  /* 0x000000ff05027210 */ /* 0x000fe40007ffe1ff */
[----:B------:R-:W-:Y:S01]  /*5210*/  @!P0 IADD3 R8, PT, PT, R15, -R0, RZ ;  /* 0x800000000f088210 */ /* 0x000fe20007ffe0ff */
[----:B------:R-:W-:Y:S02]  /*5220*/  @!P0 IMAD R0, R7, R6, R0 ;  /* 0x0000000607008224 */ /* 0x000fe400078e0200 */
[----:B------:R-:W-:Y:S02]  /*5230*/  IMAD R43, R38, R2, R43 ;  /* 0x00000002262b7224 */ /* 0x000fe400078e022b */
[----:B------:R-:W-:Y:S02]  /*5240*/  @!P0 IMAD R5, R8, R40, R3 ;  /* 0x0000002808058224 */ /* 0x000fe400078e0203 */
[----:B------:R-:W-:Y:S04]  /*5250*/  @!P0 IMAD.MOV.U32 R3, RZ, RZ, R0 ;  /* 0x000000ffff038224 */ /* 0x000fe800078e0000 */
[----:B------:R-:W-:Y:S02]  /*5260*/  IMAD R45, R3, R42, R45 ;  /* 0x0000002a032d7224 */ /* 0x000fe400078e022d */
[----:B------:R-:W-:Y:S07]  /*5270*/  IMAD R43, R5, R38, R43 ;  /* 0x00000026052b7224 */ /* 0x000fee00078e022b */
.L_x_97:
[----:B------:R-:W-:Y:S01]  /*5280*/  @!P1 IMAD.HI.U32 R0, R45, R12, RZ ;  /* 0x0000000c2d009227 */ /* 0x000fe200078e00ff */
[----:B-1----:R-:W-:Y:S01]  /*5290*/  @!P1 ISETP.NE.AND P0, PT, R10, 0x1, PT ;  /* 0x000000010a00980c */ /* 0x002fe20003f05270 */
[----:B------:R-:W-:Y:S01]  /*52a0*/  ULOP3.LUT UP0, URZ, UR42, 0x1b0, URZ, 0xc0, !UPT ;  /* 0x000001b02aff7892 */ /* 0x000fe2000f80c0ff */
[----:B------:R-:W-:Y:S01]  /*52b0*/  @!P1 ISETP.NE.AND P2, PT, R9, 0x1, PT ;  /* 0x000000010900980c */ /* 0x000fe20003f45270 */
[----:B------:R-:W-:Y:S01]  /*52c0*/  @!P1 IMAD.HI.U32 R3, R43, R11, RZ ;  /* 0x0000000b2b039227 */ /* 0x000fe200078e00ff */
[----:B------:R-:W-:Y:S02]  /*52d0*/  @!P1 SHF.R.U32.HI R0, RZ, R13, R0 ;  /* 0x0000000dff009219 */ /* 0x000fe40000011600 */
[----:B------:R-:W-:Y:S01]  /*52e0*/  @P4 SHF.R.U32.HI R107, RZ, 0x10, R17 ;  /* 0x00000010ff6b4819 */ /* 0x000fe20000011611 */
[----:B------:R-:W-:Y:S01]  /*52f0*/  VIADD R114, R114, 0x1 ;  /* 0x0000000172727836 */ /* 0x000fe20000000000 */
[----:B------:R-:W-:Y:S02]  /*5300*/  @!P1 SHF.R.U32.HI R2, RZ, R14, R3 ;  /* 0x0000000eff029219 */ /* 0x000fe40000011603 */
[----:B------:R-:W-:Y:S02]  /*5310*/  @!P1 SEL R3, R45, R0, !P2 ;  /* 0x000000002d039207 */ /* 0x000fe40005000000 */
[----:B------:R-:W-:Y:S05]  /*5320*/  @!P1 SEL R2, R43, R2, !P0 ;  /* 0x000000022b029207 */ /* 0x000fea0004000000 */
[----:B------:R-:W-:Y:S02]  /*5330*/  @!P1 IMAD.IADD R0, R2, 0x1, -R3 ;  /* 0x0000000102009824 */ /* 0x000fe400078e0a03 */
[----:B------:R-:W-:Y:S02]  /*5340*/  @!P1 IMAD.IADD R2, R3, 0x1, -R2 ;  /* 0x0000000103029824 */ /* 0x000fe400078e0a02 */
[----:B------:R-:W-:Y:S02]  /*5350*/  @!P1 IMAD R45, R0, R9, R45 ;  /* 0x00000009002d9224 */ /* 0x000fe400078e022d */
[----:B------:R-:W-:Y:S01]  /*5360*/  @!P1 IMAD R43, R2, R10, R43 ;  /* 0x0000000a022b9224 */ /* 0x000fe200078e022b */
[----:B------:R-:W-:Y:S06]  /*5370*/  BRA.U !UP0, `(.L_x_98) ;  /* 0x0000000108407547 */ /* 0x000fec000b800000 */
[----:B------:R-:W1:Y:S01]  /*5380*/  LDCU.64 UR8, c[0x4][0x80] ;  /* 0x01001000ff0877ac */ /* 0x000e620008000a00 */
[----:B------:R-:W-:Y:S01]  /*5390*/  MOV R3, 0x0 ;  /* 0x0000000000037802 */ /* 0x000fe20000000f00 */
[----:B------:R-:W-:Y:S02]  /*53a0*/  HFMA2 R12, -RZ, RZ, 0, 5.9604644775390625e-08 ;  /* 0x00000001ff0c7431 */ /* 0x000fe400000001ff */
[----:B------:R-:W-:Y:S02]  /*53b0*/  IMAD.MOV.U32 R8, RZ, RZ, 0x70 ;  /* 0x00000070ff087424 */ /* 0x000fe400078e00ff */
[----:B------:R-:W-:Y:S01]  /*53c0*/  IMAD.MOV.U32 R13, RZ, RZ, RZ ;  /* 0x000000ffff0d7224 */ /* 0x000fe200078e00ff */
[----:B------:R-:W2:Y:S01]  /*53d0*/  LDCU.64 UR6, c[0x4][0x88] ;  /* 0x01001100ff0677ac */ /* 0x000ea20008000a00 */
[----:B------:R-:W3:Y:S01]  /*53e0*/  LDC.64 R2, c[0x4][R3] ;  /* 0x0100000003027b82 */ /* 0x000ee20000000a00 */
[----:B------:R-:W4:Y:S01]  /*53f0*/  LDCU.64 UR4, c[0x4][0x8] ;  /* 0x01000100ff0477ac */ /* 0x000f220008000a00 */
[----:B-1----:R-:W-:Y:S01]  /*5400*/  MOV R5, UR9 ;  /* 0x0000000900057c02 */ /* 0x002fe20008000f00 */
[----:B------:R-:W-:Y:S01]  /*5410*/  IMAD.U32 R4, RZ, RZ, UR8 ;  /* 0x00000008ff047e24 */ /* 0x000fe2000f8e00ff */
[----:B--2---:R-:W-:Y:S01]  /*5420*/  MOV R7, UR7 ;  /* 0x0000000700077c02 */ /* 0x004fe20008000f00 */
[----:B------:R-:W-:Y:S01]  /*5430*/  IMAD.U32 R6, RZ, RZ, UR6 ;  /* 0x00000006ff067e24 */ /* 0x000fe2000f8e00ff */
[----:B----4-:R-:W-:Y:S01]  /*5440*/  MOV R11, UR5 ;  /* 0x00000005000b7c02 */ /* 0x010fe20008000f00 */
[----:B------:R-:W-:Y:S02]  /*5450*/  IMAD.U32 R10, RZ, RZ, UR4 ;  /* 0x00000004ff0a7e24 */ /* 0x000fe4000f8e00ff */
[----:B------:R-:W-:Y:S07]  /*5460*/  LEPC R20, `(.L_x_98) ;  /* 0x000000001014794e */ /* 0x000fee0000000000 */
[----:B---3-5:R-:W-:Y:S05]  /*5470*/  CALL.ABS.NOINC R2 ;  /* 0x0000000002007343 */ /* 0x028fea0003c00000 */
.L_x_98:
[----:B------:R-:W-:Y:S01]  /*5480*/  LOP3.LUT P0, RZ, R111, 0x1b0, RZ, 0xc0, !PT ;  /* 0x000001b06fff7812 */ /* 0x000fe2000780c0ff */
[----:B------:R-:W-:Y:S11]  /*5490*/  BSSY.RECONVERGENT B6, `(.L_x_99) ;  /* 0x0000013000067945 */ /* 0x000ff60003800200 */
[----:B------:R-:W-:Y:S01]  /*54a0*/  @!UPT UIADD3 URZ, UPT, UPT, URZ, URZ, URZ ;  /* 0x000000fffffff290 */ /* 0x000fe2000fffe0ff */
[----:B------:R-:W-:Y:S05]  /*54b0*/  @!P0 BRA `(.L_x_100) ;  /* 0x0000000000408947 */ /* 0x000fea0003800000 */
        /* <DEDUP_REMOVED lines=16> */
.L_x_100:
[----:B------:R-:W-:Y:S05]  /*55c0*/  BSYNC.RECONVERGENT B6 ;  /* 0x0000000000067941 */ /* 0x000fea0003800200 */
.L_x_99:
[----:B------:R-:W-:Y:S01]  /*55d0*/  ISETP.NE.U32.AND P3, PT, R88, RZ, PT ;  /* 0x000000ff5800720c */ /* 0x000fe20003f65070 */
[----:B------:R-:W-:Y:S01]  /*55e0*/  UISETP.NE.AND UP1, UPT, UR44, URZ, UPT ;  /* 0x000000ff2c00728c */ /* 0x000fe2000bf25270 */
[----:B------:R-:W-:Y:S02]  /*55f0*/  ISETP.NE.U32.AND P4, PT, R84, RZ, PT ;  /* 0x000000ff5400720c */ /* 0x000fe40003f85070 */
[----:B------:R-:W-:Y:S02]  /*5600*/  ISETP.NE.AND.EX P3, PT, R89, RZ, PT, P3 ;  /* 0x000000ff5900720c */ /* 0x000fe40003f65330 */
[----:B------:R-:W-:Y:S02]  /*5610*/  PLOP3.LUT P1, PT, PT, PT, PT, 0x8, 0x80 ;  /* 0x000000000080781c */ /* 0x000fe40003f2e170 */
[----:B------:R-:W-:Y:S02]  /*5620*/  PLOP3.LUT P0, PT, PT, PT, UP1, 0x80, 0x8 ;  /* 0x000000000008781c */ /* 0x000fe40003f0f018 */
[----:B------:R-:W-:Y:S02]  /*5630*/  ISETP.NE.AND.EX P4, PT, R85, RZ, PT, P4 ;  /* 0x000000ff5500720c */ /* 0x000fe40003f85340 */
[----:B------:R-:W1:Y:S09]  /*5640*/  @UP1 LDCU.64 UR4, c[0x0][0x888] ;  /* 0x00011100ff0417ac */ /* 0x000e720008000a00 */
[----:B------:R-:W-:Y:S01]  /*5650*/  @P0 PLOP3.LUT P1, PT, P3, PT, PT, 0x80, 0x8 ;  /* 0x000000000008081c */ /* 0x000fe20001f2f070 */
[----:B-1----:R-:W-:Y:S04]  /*5660*/  @UP1 UISETP.NE.U32.AND UP0, UPT, UR4, URZ, UPT ;  /* 0x000000ff0400128c */ /* 0x002fe8000bf05070 */
[----:B------:R-:W-:Y:S04]  /*5670*/  @UP1 UISETP.NE.AND.EX UP0, UPT, UR5, URZ, UPT, UP0 ;  /* 0x000000ff0500128c */ /* 0x000fe8000bf05300 */
[----:B------:R-:W-:Y:S01]  /*5680*/  @UP1 USEL UR4, URZ, 0xffffffff, UP0 ;  /* 0xffffffffff041887 */ /* 0x000fe20008000000 */
[----:B------:R-:W-:Y:S11]  /*5690*/  @!P3 BRA `(.L_x_101) ;  /* 0x00000000002cb947 */ /* 0x000ff60003800000 */
[----:B------:R-:W-:Y:S01]  /*56a0*/  ISETP.NE.U32.AND P2, PT, R86, RZ, PT ;  /* 0x000000ff5600720c */ /* 0x000fe20003f45070 */
[----:B------:R-:W-:Y:S03]  /*56b0*/  IMAD.MOV.U32 R95, RZ, RZ, 0x1 ;  /* 0x00000001ff5f7424 */ /* 0x000fe600078e00ff */
[----:B------:R-:W-:Y:S11]  /*56c0*/  ISETP.NE.AND.EX P2, PT, R87, RZ, PT, P2 ;  /* 0x000000ff5700720c */ /* 0x000ff60003f45320 */
[----:B------:R-:W-:Y:S02]  /*56d0*/  @!UPT UIADD3 URZ, UPT, UPT, URZ, URZ, URZ ;  /* 0x000000fffffff290 */ /* 0x000fe4000fffe0ff */
[----:B------:R-:W1:Y:S01]  /*56e0*/  @P2 LDC.64 R2, c[0x0][0x888] ;  /* 0x00022200ff022b82 */ /* 0x000e620000000a00 */
[----:B------:R-:W-:Y:S04]  /*56f0*/  @P2 IMAD R0, R88, UR36, RZ ;  /* 0x0000002458002c24 */ /* 0x000fe8000f8e02ff */
[----:B-1----:R-:W-:Y:S04]  /*5700*/  @P2 IMAD.WIDE R2, R0, 0x4, R2 ;  /* 0x0000000400022825 */ /* 0x002fe800078e0202 */
[----:B------:R-:W-:Y:S01]  /*5710*/  HFMA2 R0, -RZ, RZ, 0, 5.9604644775390625e-08 ;  /* 0x00000001ff007431 */ /* 0x000fe200000001ff */
[----:B-----5:R1:W5:Y:S04]  /*5720*/  @P2 LDG.E R49, desc[UR40][R2.64] ;  /* 0x0000002802312981 */ /* 0x020368000c1e1900 */
[----:B------:R-:W-:Y:S01]  /*5730*/  @!P2 PRMT R95, R0, 0x7610, R95 ;  /* 0x00007610005fa816 */ /* 0x000fe2000000005f */
[----:B-1----:R-:W2:Y:S06]  /*5740*/  @!P2 LDC R49, c[0x0][0x880] ;  /* 0x00022000ff31ab82 */ /* 0x002eac0000000800 */
.L_x_101:
[----:B------:R-:W-:Y:S05]  /*5750*/  @!P4 BRA `(.L_x_102) ;  /* 0x000000000020c947 */ /* 0x000fea0003800000 */
[----:B------:R-:W-:Y:S04]  /*5760*/  ISETP.NE.U32.AND P2, PT, R82, RZ, PT ;  /* 0x000000ff5200720c */ /* 0x000fe80003f45070 */
[----:B------:R-:W-:Y:S11]  /*5770*/  ISETP.NE.AND.EX P2, PT, R83, RZ, PT, P2 ;  /* 0x000000ff5300720c */ /* 0x000ff60003f45320 */
[----:B------:R-:W-:Y:S02]  /*5780*/  @!UPT UIADD3 URZ, UPT, UPT, URZ, URZ, URZ ;  /* 0x000000fffffff290 */ /* 0x000fe4000fffe0ff */
[----:B------:R-:W1:Y:S01]  /*5790*/  @P2 LDC.64 R2, c[0x0][0x8a8] ;  /* 0x00022a00ff022b82 */ /* 0x000e620000000a00 */
[----:B------:R-:W-:Y:S04]  /*57a0*/  @P2 IMAD R0, R84, UR36, RZ ;  /* 0x0000002454002c24 */ /* 0x000fe8000f8e02ff */
[----:B-1----:R-:W-:Y:S05]  /*57b0*/  @P2 IMAD.WIDE R2, R0, 0x4, R2 ;  /* 0x0000000400022825 */ /* 0x002fea00078e0202 */
[----:B-----5:R1:W5:Y:S02]  /*57c0*/  @P2 LDG.E R46, desc[UR40][R2.64] ;  /* 0x00000028022e2981 */ /* 0x020364000c1e1900 */
[----:B-1----:R-:W3:Y:S02]  /*57d0*/  @!P2 LDC R46, c[0x0][0x8a0] ;  /* 0x00022800ff2eab82 */ /* 0x002ee40000000800 */
.L_x_102:
[----:B--2--5:R-:W-:Y:S01]  /*57e0*/  @P0 FSETP.NEU.AND P4, PT, R49, RZ, PT ;  /* 0x000000ff3100020b */ /* 0x024fe20003f8d000 */
[----:B------:R-:W-:Y:S01]  /*57f0*/  IMAD.U32 R0, RZ, RZ, UR4 ;  /* 0x00000004ff007e24 */ /* 0x000fe2000f8e00ff */
[----:B------:R-:W-:Y:S01]  /*5800*/  @P0 LOP3.LUT P2, RZ, R95, 0xff, RZ, 0xc0, !PT ;  /* 0x000000ff5fff0812 */ /* 0x000fe2000784c0ff */
[----:B------:R-:W-:Y:S01]  /*5810*/  BSSY B1, `(.L_x_103) ;  /* 0x0000034000017945 */ /* 0x000fe20003800000 */
[----:B------:R-:W-:Y:S01]  /*5820*/  @P0 SEL R3, RZ, 0xffffffff, P4 ;  /* 0xffffffffff030807 */ /* 0x000fe20002000000 */
[C---:B------:R-:W-:Y:S01]  /*5830*/  IMAD R32, R44.reuse, 0x20, R47 ;  /* 0x000000202c207824 */ /* 0x040fe200078e022f */
[----:B------:R-:W-:Y:S02]  /*5840*/  LEA R113, R44, UR43, 0x3 ;  /* 0x0000002b2c717c11 */ /* 0x000fe4000f8e18ff */
[----:B------:R-:W-:Y:S02]  /*5850*/  CS2R R54, SRZ ;  /* 0x0000000000367805 */ /* 0x000fe4000001ff00 */
[----:B------:R-:W-:Y:S02]  /*5860*/  @P1 SEL R3, R0, R3, !P2 ;  /* 0x0000000300031207 */ /* 0x000fe40005000000 */
[----:B------:R-:W-:Y:S02]  /*5870*/  CS2R R52, SRZ ;  /* 0x0000000000347805 */ /* 0x000fe4000001ff00 */
[----:B------:R-:W-:Y:S02]  /*5880*/  SHF.L.U32 R2, R110, 0x1f, RZ ;  /* 0x0000001f6e027819 */ /* 0x000fe400000006ff */
[----:B------:R-:W-:Y:S02]  /*5890*/  CS2R R58, SRZ ;  /* 0x00000000003a7805 */ /* 0x000fe4000001ff00 */
[----:B------:R-:W-:Y:S02]  /*58a0*/  @P0 LOP3.LUT R3, R3, 0x1, RZ, 0xc0, !PT ;  /* 0x0000000103030812 */ /* 0x000fe400078ec0ff */
[----:B------:R-:W-:Y:S02]  /*58b0*/  CS2R R56, SRZ ;  /* 0x0000000000387805 */ /* 0x000fe4000001ff00 */
[----:B------:R-:W-:Y:S02]  /*58c0*/  PLOP3.LUT P5, PT, PT, PT, PT, 0x8, 0x80 ;  /* 0x000000000080781c */ /* 0x000fe40003fae170 */
[----:B------:R-:W-:Y:S11]  /*58d0*/  ISETP.NE.U32.OR P1, PT, R3, 0x1, !P0 ;  /* 0x000000010300780c */ /* 0x000ff60004725470 */
[----:B------:R-:W-:Y:S02]  /*58e0*/  @!UPT UIADD3 URZ, UPT, UPT, URZ, URZ, URZ ;  /* 0x000000fffffff290 */ /* 0x000fe4000fffe0ff */
[----:B------:R-:W-:Y:S04]  /*58f0*/  @P1 SHF.L.U32 R4, R108, 0x1f, RZ ;  /* 0x0000001f6c041819 */ /* 0x000fe800000006ff */
[----:B------:R-:W1:Y:S01]  /*5900*/  @P1 SYNCS.PHASECHK.TRANS64.TRYWAIT P0, [UR43+0x50], R4 ;  /* 0x00005004ff0015a7 */ /* 0x000e62000800112b */
[----:B------:R2:W4:Y:S01]  /*5910*/  SYNCS.PHASECHK.TRANS64.TRYWAIT P4, [R113+URZ+0x90], R2 ;  /* 0x00009002710075a7 */ /* 0x00052200080811ff */
[----:B-1----:R-:W-:Y:S01]  /*5920*/  @P1 PLOP3.LUT P5, PT, P0, PT, PT, 0x8, 0x80 ;  /* 0x000000000080181c */ /* 0x002fe200007ae170 */
[----:B------:R-:W-:Y:S01]  /*5930*/  @!UPT UIADD3 URZ, UPT, UPT, URZ, URZ, URZ ;  /* 0x000000fffffff290 */ /* 0x000fe2000fffe0ff */
[----:B--2-4-:R-:W-:Y:S11]  /*5940*/  @!P1 BRA `(.L_x_104) ;  /* 0x0000000000809947 */ /* 0x014ff60003800000 */
[----:B------:R-:W-:Y:S01]  /*5950*/  ISETP.NE.U32.AND P0, PT, RZ, UR38, PT ;  /* 0x00000026ff007c0c */ /* 0x000fe2000bf05070 */
[----:B------:R-:W-:Y:S01]  /*5960*/  BSSY B0, `(.L_x_105) ;  /* 0x0000012000007945 */ /* 0x000fe20003800000 */
[----:B------:R-:W-:Y:S02]  /*5970*/  FSETP.NEU.AND P2, PT, R49, RZ, PT ;  /* 0x000000ff3100720b */ /* 0x000fe40003f4d000 */
[----:B------:R-:W-:Y:S02]  /*5980*/  CS2R R58, SRZ ;  /* 0x00000000003a7805 */ /* 0x000fe4000001ff00 */
[----:B------:R-:W-:Y:S02]  /*5990*/  ISETP.NE.AND.EX P0, PT, RZ, UR39, PT, P0 ;  /* 0x00000027ff007c0c */ /* 0x000fe4000bf05300 */
[----:B------:R-:W-:Y:S02]  /*59a0*/  CS2R R56, SRZ ;  /* 0x0000000000387805 */ /* 0x000fe4000001ff00 */
[----:B------:R-:W-:Y:S02]  /*59b0*/  LOP3.LUT P1, RZ, R95, 0xff, RZ, 0xc0, !PT ;  /* 0x000000ff5fff7812 */ /* 0x000fe4000782c0ff */
[----:B------:R-:W-:Y:S02]  /*59c0*/  CS2R R54, SRZ ;  /* 0x0000000000367805 */ /* 0x000fe4000001ff00 */
[----:B------:R-:W-:Y:S02]  /*59d0*/  SEL R0, RZ, 0xffffffff, P2 ;  /* 0xffffffffff007807 */ /* 0x000fe40001000000 */
[----:B------:R-:W-:Y:S02]  /*59e0*/  CS2R R52, SRZ ;  /* 0x0000000000347805 */ /* 0x000fe4000001ff00 */
[----:B------:R-:W-:Y:S04]  /*59f0*/  SEL R3, RZ, 0xffffffff, P0 ;  /* 0xffffffffff037807 */ /* 0x000fe80000000000 */
[----:B------:R-:W-:Y:S04]  /*5a00*/  @P3 SEL R0, R3, R0, !P1 ;  /* 0x0000000003003207 */ /* 0x000fe80004800000 */
[----:B------:R-:W-:Y:S04]  /*5a10*/  LOP3.LUT R0, R0, 0x1, RZ, 0xc0, !PT ;  /* 0x0000000100007812 */ /* 0x000fe800078ec0ff */
[----:B------:R-:W-:Y:S01]  /*5a20*/  ISETP.NE.U32.AND P0, PT, R0, 0x1, PT ;  /* 0x000000010000780c */ /* 0x000fe20003f05070 */
[----:B------:R-:W-:Y:S01]  /*5a30*/  @!UPT UIADD3 URZ, UPT, UPT, URZ, URZ, URZ ;  /* 0x000000fffffff290 */ /* 0x000fe2000fffe0ff */
[----:B------:R-:W-:Y:S11]  /*5a40*/  @!P5 BRA `(.L_x_106) ;  /* 0x00000000000cd947 */ /* 0x000ff60003800000 */
[----:B------:R-:W-:Y:S04]  /*5a50*/  SHF.L.U32 R3, R108, 0x1f, RZ ;  /* 0x0000001f6c037819 */ /* 0x000fe800000006ff */
[----:B------:R-:W1:Y:S02]  /*5a60*/  SYNCS.PHASECHK.TRANS64.TRYWAIT P1, [UR43+0x50], R3 ;  /* 0x00005003ff0075a7 */ /* 0x000e64000802112b */
[----:B-1----:R-:W-:Y:S05]  /*5a70*/  @!P1 BRA `(.L_x_107) ;  /* 0x0000001400b49947 */ /* 0x002fea0003800000 */
.L_x_106:
[----:B------:R-:W-:Y:S05]  /*5a80*/  BSYNC B0 ;  /* 0x0000000000007941 */ /* 0x000fea0003800000 */
.L_x_105:
[----:B------:R2:W4:Y:S01]  /*5a90*/  @P0 LDS.128 R56, [R105+UR43+0x200] ;  /* 0x0002002b69380984 */ /* 0x0005220008000c00 */
[----:B------:R-:W-:Y:S01]  /*5aa0*/  UIADD3 UR4, UPT, UPT, UR43, 0x58, URZ ;  /* 0x000000582b047890 */ /* 0x000fe2000fffe0ff */
[----:B------:R-:W-:Y:S02]  /*5ab0*/  LOP3.LUT R108, R108, 0x1, RZ, 0x3c, !PT ;  /* 0x000000016c6c7812 */ /* 0x000fe400078e3cff */
[----:B------:R2:W1:Y:S01]  /*5ac0*/  @P0 LDS.128 R52, [R104+0x10] ;  /* 0x0000100068340984 */ /* 0x0004620000000c00 */
[----:B------:R-:W-:Y:S01]  /*5ad0*/  UPRMT UR4, UR37, 0x654, UR4 ;  /* 0x0000065425047896 */ /* 0x000fe20008000004 */
[----:B------:R-:W-:Y:S01]  /*5ae0*/  @!PT LDS RZ, [RZ] ;  /* 0x00000000fffff984 */ /* 0x000fe20000000800 */
[----:B------:R-:W-:Y:S01]  /*5af0*/  @!PT LDS RZ, [RZ] ;  /* 0x00000000fffff984 */ /* 0x000fe20000000800 */
[----:B------:R-:W-:Y:S01]  /*5b00*/  @!PT LDS RZ, [RZ] ;  /* 0x00000000fffff984 */ /* 0x000fe20000000800 */
[----:B------:R-:W-:Y:S01]  /*5b10*/  @!PT LDS RZ, [RZ] ;  /* 0x00000000fffff984 */ /* 0x000fe20000000800 */
[----:B------:R5:W-:Y:S06]  /*5b20*/  MEMBAR.ALL.CTA ;  /* 0x0000000000007992 */ /* 0x000bec0000008000 */
[----:B-----5:R-:W5:Y:S02]  /*5b30*/  FENCE.VIEW.ASYNC.S ;  /* 0x00000000000073c6 */ /* 0x020f640000000000 */
[----:B-----5:R-:W-:Y:S03]  /*5b40*/  SYNCS.ARRIVE.TRANS64.RED.A1T0 RZ, [UR4], RZ ;  /* 0x000000ffffff79a7 */ /* 0x020fe60008100404 */
.L_x_104:
[----:B------:R-:W-:Y:S05]  /*5b50*/  BSYNC B1 ;  /* 0x0000000000017941 */ /* 0x000fea0003800000 */
.L_x_103:
[----:B-1----:R-:W-:Y:S04]  /*5b60*/  SHF.R.U32.HI R3, RZ, 0x15, R32 ;  /* 0x00000015ff037819 */ /* 0x002fe80000011620 */
[----:B------:R-:W-:Y:S01]  /*5b70*/  LOP3.LUT P0, RZ, R3, 0x3, R106, 0x48, !PT ;  /* 0x0000000303ff7812 */ /* 0x000fe2000780486a */
[----:B------:R-:W-:Y:S01]  /*5b80*/  @!UPT UIADD3 URZ, UPT, UPT, URZ, URZ, URZ ;  /* 0x000000fffffff290 */ /* 0x000fe2000fffe0ff */
[----:B------:R-:W-:Y:S11]  /*5b90*/  @P4 BRA `(.L_x_108) ;  /* 0x0000000000084947 */ /* 0x000ff60003800000 */
[----:B------:R-:W1:Y:S02]  /*5ba0*/  SYNCS.PHASECHK.TRANS64.TRYWAIT P1, [R113+URZ+0x90], R2 ;  /* 0x00009002710075a7 */ /* 0x000e6400080211ff */
[----:B-1----:R-:W-:Y:S05]  /*5bb0*/  @!P1 BRA `(.L_x_109) ;  /* 0x00000014007c9947 */ /* 0x002fea0003800000 */
.L_x_108:
[----:B------:R-:W-:Y:S05]  /*5bc0*/  @!P0 BRA `(.L_x_110) ;  /* 0x0000000000408947 */ /* 0x000fea0003800000 */
[----:B------:R-:W1:Y:S01]  /*5bd0*/  LDCU.64 UR8, c[0x4][0x70] ;  /* 0x01000e00ff0877ac */ /* 0x000e620008000a00 */
[----:B------:R-:W-:Y:S01]  /*5be0*/  MOV R3, 0x0 ;  /* 0x0000000000037802 */ /* 0x000fe20000000f00 */
[----:B------:R-:W-:Y:S02]  /*5bf0*/  HFMA2 R12, -RZ, RZ, 0, 5.9604644775390625e-08 ;  /* 0x00000001ff0c7431 */ /* 0x000fe400000001ff */
[----:B------:R-:W-:Y:S02]  /*5c00*/  IMAD.MOV.U32 R8, RZ, RZ, 0x192 ;  /* 0x00000192ff087424 */ /* 0x000fe400078e00ff */
[----:B------:R-:W-:Y:S01]  /*5c10*/  IMAD.MOV.U32 R13, RZ, RZ, RZ ;  /* 0x000000ffff0d7224 */ /* 0x000fe200078e00ff */
[----:B------:R-:W5:Y:S01]  /*5c20*/  LDCU.64 UR6, c[0x4][0x78] ;  /* 0x01000f00ff0677ac */ /* 0x000f620008000a00 */
[----:B------:R-:W2:Y:S01]  /*5c30*/  LDC.64 R2, c[0x4][R3] ;  /* 0x0100000003027b82 */ /* 0x000ea20000000a00 */
[----:B------:R-:W3:Y:S01]  /*5c40*/  LDCU.64 UR4, c[0x4][0x10] ;  /* 0x01000200ff0477ac */ /* 0x000ee20008000a00 */
[----:B-1----:R-:W-:Y:S01]  /*5c50*/  MOV R5, UR9 ;  /* 0x0000000900057c02 */ /* 0x002fe20008000f00 */
[----:B------:R-:W-:Y:S01]  /*5c60*/  IMAD.U32 R4, RZ, RZ, UR8 ;  /* 0x00000008ff047e24 */ /* 0x000fe2000f8e00ff */
[----:B-----5:R-:W-:Y:S01]  /*5c70*/  MOV R7, UR7 ;  /* 0x0000000700077c02 */ /* 0x020fe20008000f00 */
[----:B------:R-:W-:Y:S01]  /*5c80*/  IMAD.U32 R6, RZ, RZ, UR6 ;  /* 0x00000006ff067e24 */ /* 0x000fe2000f8e00ff */
[----:B---3--:R-:W-:Y:S01]  /*5c90*/  MOV R11, UR5 ;  /* 0x00000005000b7c02 */ /* 0x008fe20008000f00 */
[----:B------:R-:W-:Y:S02]  /*5ca0*/  IMAD.U32 R10, RZ, RZ, UR4 ;  /* 0x00000004ff0a7e24 */ /* 0x000fe4000f8e00ff */
[----:B------:R-:W-:Y:S07]  /*5cb0*/  LEPC R20, `(.L_x_110) ;  /* 0x000000001014794e */ /* 0x000fee0000000000 */
[----:B--2-4-:R-:W-:Y:S05]  /*5cc0*/  CALL.ABS.NOINC R2 ;  /* 0x0000000002007343 */ /* 0x014fea0003c00000 */
.L_x_110:
[----:B------:R-:W-:Y:S01]  /*5cd0*/  LOP3.LUT P0, RZ, R103, 0x60, RZ, 0xc0, !PT ;  /* 0x0000006067ff7812 */ /* 0x000fe2000780c0ff */
[----:B------:R-:W-:Y:S05]  /*5ce0*/  WARPSYNC.ALL ;  /* 0x0000000000007948 */ /* 0x000fea0003800000 */
[----:B------:R-:W-:Y:S01]  /*5cf0*/  R2UR UR4, R32 ;  /* 0x00000000200472ca */ /* 0x000fe200000e0000 */
[----:B------:R-:W-:Y:S01]  /*5d00*/  BSSY.RECONVERGENT B0, `(.L_x_111) ;  /* 0x000009e000007945 */ /* 0x000fe20003800200 */
[-C--:B----4-:R-:W-:Y:S02]  /*5d10*/  F2FP.F16.E4M3.UNPACK_B R50, R56.reuse ;  /* 0x00000038ff32723e */ /* 0x090fe400020006ff */
[----:B------:R-:W-:Y:S02]  /*5d20*/  F2FP.F16.E4M3.UNPACK_B R63, R56.H1 ;  /* 0x00000038ff3f723e */ /* 0x000fe400030006ff */
[-C--:B------:R-:W-:Y:S01]  /*5d30*/  F2FP.F16.E4M3.UNPACK_B R56, R57.reuse ;  /* 0x00000039ff38723e */ /* 0x080fe200020006ff */
[--C-:B------:R-:W-:Y:S01]  /*5d40*/  HADD2.F32 R48, -RZ, R50.reuse.H0_H0 ;  /* 0x20000032ff307230 */ /* 0x100fe20000004100 */
[----:B------:R-:W-:Y:S01]  /*5d50*/  F2FP.F16.E4M3.UNPACK_B R57, R57.H1 ;  /* 0x00000039ff39723e */ /* 0x000fe200030006ff */
[----:B------:R-:W-:Y:S01]  /*5d60*/  HADD2.F32 R50, -RZ, R50.H1_H1 ;  /* 0x30000032ff327230 */ /* 0x000fe20000004100 */
[-C--:B------:R-:W-:Y:S01]  /*5d70*/  F2FP.F16.E4M3.UNPACK_B R66, R52.reuse ;  /* 0x00000034ff42723e */ /* 0x080fe200020006ff */
[--C-:B------:R-:W-:Y:S01]  /*5d80*/  HADD2.F32 R51, -RZ, R63.reuse.H0_H0 ;  /* 0x2000003fff337230 */ /* 0x100fe20000004100 */
[----:B------:R-:W-:Y:S01]  /*5d90*/  F2FP.F16.E4M3.UNPACK_B R68, R52.H1 ;  /* 0x00000034ff44723e */ /* 0x000fe200030006ff */
[----:B------:R-:W1:Y:S01]  /*5da0*/  LDTM.x32 R4, tmem[UR4] ;  /* 0x00000004000479ee */ /* 0x000e6200082c0000 */
[----:B------:R-:W-:Y:S01]  /*5db0*/  NOP ;  /* 0x0000000000007918 */ /* 0x000fe20000000000 */
[----:B------:R-:W-:Y:S01]  /*5dc0*/  IADD3 R113, PT, PT, R113, 0xb0, RZ ;  /* 0x000000b071717810 */ /* 0x000fe20007ffe0ff */
[--C-:B------:R-:W-:Y:S01]  /*5dd0*/  HADD2.F32 R65, -RZ, R66.reuse.H0_H0 ;  /* 0x20000042ff417230 */ /* 0x100fe20000004100 */
[----:B------:R-:W-:Y:S01]  /*5de0*/  F2FP.F16.E4M3.UNPACK_B R61, R58 ;  /* 0x0000003aff3d723e */ /* 0x000fe200020006ff */
[----:B------:R-:W-:Y:S01]  /*5df0*/  HADD2.F32 R66, -RZ, R66.H1_H1 ;  /* 0x30000042ff427230 */ /* 0x000fe20000004100 */
[----:B------:R-:W-:Y:S01]  /*5e00*/  LOP3.LUT R113, R113, 0xfefffff8, RZ, 0xc0, !PT ;  /* 0xfefffff871717812 */ /* 0x000fe200078ec0ff */
[----:B------:R-:W-:Y:S01]  /*5e10*/  HADD2.F32 R52, -RZ, R63.H1_H1 ;  /* 0x3000003fff347230 */ /* 0x000fe20000004100 */
[-C--:B------:R-:W-:Y:S01]  /*5e20*/  F2FP.F16.E4M3.UNPACK_B R70, R53.reuse ;  /* 0x00000035ff46723e */ /* 0x080fe200020006ff */
[----:B------:R-:W-:Y:S01]  /*5e30*/  HADD2.F32 R67, -RZ, R68.H0_H0 ;  /* 0x20000044ff437230 */ /* 0x000fe20000004100 */
[----:B-1----:R1:W-:Y:S01]  /*5e40*/  SYNCS.ARRIVE.TRANS64.RED.A1T0 RZ, [R113+URZ], RZ ;  /* 0x000000ff71ff79a7 */ /* 0x0023e200081004ff */
[----:B------:R-:W-:Y:S01]  /*5e50*/  F2FP.F16.E4M3.UNPACK_B R72, R53.H1 ;  /* 0x00000035ff48723e */ /* 0x000fe200030006ff */
[----:B------:R-:W-:Y:S01]  /*5e60*/  HADD2.F32 R53, -RZ, R56.H0_H0 ;  /* 0x20000038ff357230 */ /* 0x000fe20000004100 */
[-C--:B------:R-:W-:Y:S01]  /*5e70*/  F2FP.F16.E4M3.UNPACK_B R74, R54.reuse ;  /* 0x00000036ff4a723e */ /* 0x080fe200020006ff */
[----:B------:R-:W-:Y:S01]  /*5e80*/  HADD2.F32 R69, -RZ, R70.H0_H0 ;  /* 0x20000046ff457230 */ /* 0x000fe20000004100 */
[----:B------:R-:W-:Y:S01]  /*5e90*/  F2FP.F16.E4M3.UNPACK_B R76, R54.H1 ;  /* 0x00000036ff4c723e */ /* 0x000fe200030006ff */
[----:B------:R-:W-:Y:S01]  /*5ea0*/  HADD2.F32 R54, -RZ, R56.H1_H1 ;  /* 0x30000038ff367230 */ /* 0x000fe20000004100 */
[----:B------:R-:W-:Y:S01]  /*5eb0*/  F2FP.F16.E4M3.UNPACK_B R60, R58.H1 ;  /* 0x0000003aff3c723e */ /* 0x000fe200030006ff */
[----:B------:R-:W-:Y:S01]  /*5ec0*/  HADD2.F32 R58, -RZ, R61.H1_H1 ;  /* 0x3000003dff3a7230 */ /* 0x000fe20000004100 */
[----:B------:R-:W-:Y:S01]  /*5ed0*/  F2FP.F16.E4M3.UNPACK_B R78, R55 ;  /* 0x00000037ff4e723e */ /* 0x000fe200020006ff */
[----:B------:R-:W-:Y:S01]  /*5ee0*/  HADD2.F32 R71, -RZ, R70.H1_H1 ;  /* 0x30000046ff477230 */ /* 0x000fe20000004100 */
[----:B------:R-:W-:Y:S01]  /*5ef0*/  F2FP.F16.E4M3.UNPACK_B R62, R59 ;  /* 0x0000003bff3e723e */ /* 0x000fe200020006ff */
[--C-:B------:R-:W-:Y:S01]  /*5f00*/  HADD2.F32 R73, -RZ, R74.reuse.H0_H0 ;  /* 0x2000004aff497230 */ /* 0x100fe20000004100 */
[----:B------:R-:W-:Y:S01]  /*5f10*/  F2FP.F16.E4M3.UNPACK_B R80, R55.H1 ;  /* 0x00000037ff50723e */ /* 0x000fe200030006ff */
[C---:B---3--:R-:W-:Y:S01]  /*5f20*/  FMUL R4, R46.reuse, R4 ;  /* 0x000000042e047220 */ /* 0x048fe20000400000 */
[C---:B------:R-:W-:Y:S01]  /*5f30*/  FMUL R5, R46.reuse, R5 ;  /* 0x000000052e057220 */ /* 0x040fe20000400000 */
[C---:B------:R-:W-:Y:S01]  /*5f40*/  FMUL R8, R46.reuse, R8 ;  /* 0x000000082e087220 */ /* 0x040fe20000400000 */
[C---:B------:R-:W-:Y:S01]  /*5f50*/  FMUL R9, R46.reuse, R9 ;  /* 0x000000092e097220 */ /* 0x040fe20000400000 */
[C---:B------:R-:W-:Y:S01]  /*5f60*/  FFMA R4, R49.reuse, R48, R4 ;  /* 0x0000003031047223 */ /* 0x040fe20000000004 */
[C---:B------:R-:W-:Y:S01]  /*5f70*/  FFMA R5, R49.reuse, R50, R5 ;  /* 0x0000003231057223 */ /* 0x040fe20000000005 */
[C---:B------:R-:W-:Y:S01]  /*5f80*/  FMUL R12, R46.reuse, R12 ;  /* 0x0000000c2e0c7220 */ /* 0x040fe20000400000 */
[C---:B------:R-:W-:Y:S01]  /*5f90*/  FMUL R13, R46.reuse, R13 ;  /* 0x0000000d2e0d7220 */ /* 0x040fe20000400000 */
[C---:B------:R-:W-:Y:S01]  /*5fa0*/  FMUL R16, R46.reuse, R16 ;  /* 0x000000102e107220 */ /* 0x040fe20000400000 */
[C---:B------:R-:W-:Y:S01]  /*5fb0*/  FMUL R17, R46.reuse, R17 ;  /* 0x000000112e117220 */ /* 0x040fe20000400000 */
[C---:B------:R-:W-:Y:S01]  /*5fc0*/  FMUL R20, R46.reuse, R20 ;  /* 0x000000142e147220 */ /* 0x040fe20000400000 */
[C---:B------:R-:W-:Y:S01]  /*5fd0*/  FMUL R21, R46.reuse, R21 ;  /* 0x000000152e157220 */ /* 0x040fe20000400000 */
[C---:B------:R-:W-:Y:S01]  /*5fe0*/  FMUL R0, R46.reuse, R24 ;  /* 0x000000182e007220 */ /* 0x040fe20000400000 */
[C---:B------:R-:W-:Y:S01]  /*5ff0*/  FMUL R2, R46.reuse, R25 ;  /* 0x000000192e027220 */ /* 0x040fe20000400000 */
[----:B------:R-:W-:Y:S02]  /*6000*/  HADD2.F32 R74, -RZ, R74.H1_H1 ;  /* 0x3000004aff4a7230 */ /* 0x000fe40000004100 */
[C---:B------:R-:W-:Y:S01]  /*6010*/  FMUL R24, R46.reuse, R28 ;  /* 0x0000001c2e187220 */ /* 0x040fe20000400000 */
[C---:B------:R-:W-:Y:S01]  /*6020*/  FMUL R25, R46.reuse, R29 ;  /* 0x0000001d2e197220 */ /* 0x040fe20000400000 */
[--C-:B------:R-:W-:Y:S02]  /*6030*/  HADD2.F32 R77, -RZ, R78.reuse.H0_H0 ;  /* 0x2000004eff4d7230 */ /* 0x100fe40000004100 */
[C---:B------:R-:W-:Y:S01]  /*6040*/  FMUL R28, R46.reuse, R32 ;  /* 0x000000202e1c7220 */ /* 0x040fe20000400000 */
[----:B------:R-:W-:Y:S02]  /*6050*/  HADD2.F32 R78, -RZ, R78.H1_H1 ;  /* 0x3000004eff4e7230 */ /* 0x000fe40000004100 */
[C---:B------:R-:W-:Y:S01]  /*6060*/  FMUL R29, R46.reuse, R33 ;  /* 0x000000212e1d7220 */ /* 0x040fe20000400000 */
[C---:B------:R-:W-:Y:S01]  /*6070*/  FMUL R6, R46.reuse, R6 ;  /* 0x000000062e067220 */ /* 0x040fe20000400000 */
[C---:B------:R-:W-:Y:S01]  /*6080*/  FMUL R7, R46.reuse, R7 ;  /* 0x000000072e077220 */ /* 0x040fe20000400000 */
[--C-:B------:R-:W-:Y:S02]  /*6090*/  HADD2.F32 R55, -RZ, R57.reuse.H0_H0 ;  /* 0x20000039ff377230 */ /* 0x100fe40000004100 */
[C---:B------:R-:W-:Y:S01]  /*60a0*/  FMUL R10, R46.reuse, R10 ;  /* 0x0000000a2e0a7220 */ /* 0x040fe20000400000 */
[C---:B------:R-:W-:Y:S01]  /*60b0*/  FFMA R6, R49.reuse, R51, R6 ;  /* 0x0000003331067223 */ /* 0x040fe20000000006 */
[----:B------:R-:W-:Y:S02]  /*60c0*/  HADD2.F32 R56, -RZ, R57.H1_H1 ;  /* 0x30000039ff387230 */ /* 0x000fe40000004100 */
[C---:B------:R-:W-:Y:S01]  /*60d0*/  FFMA R7, R49.reuse, R52, R7 ;  /* 0x0000003431077223 */ /* 0x040fe20000000007 */
[C---:B------:R-:W-:Y:S01]  /*60e0*/  FFMA R8, R49.reuse, R53, R8 ;  /* 0x0000003531087223 */ /* 0x040fe20000000008 */
[C---:B------:R-:W-:Y:S01]  /*60f0*/  FFMA R9, R49.reuse, R54, R9 ;  /* 0x0000003631097223 */ /* 0x040fe20000000009 */
[----:B------:R-:W-:Y:S02]  /*6100*/  HADD2.F32 R57, -RZ, R61.H0_H0 ;  /* 0x2000003dff397230 */ /* 0x000fe40000004100 */
[----:B------:R-:W-:Y:S01]  /*6110*/  FFMA R10, R49, R55, R10 ;  /* 0x00000037310a7223 */ /* 0x000fe2000000000a */
[----:B------:R-:W-:Y:S01]  /*6120*/  F2FP.SATFINITE.E4M3.F32.PACK_AB_MERGE_C R96, R7, R6, RZ ;  /* 0x000000060760723e */ /* 0x000fe200048070ff */
[----:B------:R-:W-:Y:S02]  /*6130*/  HADD2.F32 R61, -RZ, R62.H0_H0 ;  /* 0x2000003eff3d7230 */ /* 0x000fe40000004100 */
[C---:B------:R-:W-:Y:S01]  /*6140*/  FMUL R11, R46.reuse, R11 ;  /* 0x0000000b2e0b7220 */ /* 0x040fe20000400000 */
[----:B------:R-:W-:Y:S01]  /*6150*/  F2FP.F16.E4M3.UNPACK_B R64, R59.H1 ;  /* 0x0000003bff40723e */ /* 0x000fe200030006ff */
[----:B------:R-:W-:Y:S01]  /*6160*/  HADD2.F32 R59, -RZ, R60.H0_H0 ;  /* 0x2000003cff3b7230 */ /* 0x000fe20000004100 */
[----:B------:R-:W-:Y:S01]  /*6170*/  F2FP.SATFINITE.E4M3.F32.PACK_AB_MERGE_C R96, R5, R4, R96 ;  /* 0x000000040560723e */ /* 0x000fe20004807060 */
[C---:B------:R-:W-:Y:S01]  /*6180*/  FFMA R11, R49.reuse, R56, R11 ;  /* 0x00000038310b7223 */ /* 0x040fe2000000000b */
[C---:B------:R-:W-:Y:S01]  /*6190*/  FFMA R12, R49.reuse, R57, R12 ;  /* 0x00000039310c7223 */ /* 0x040fe2000000000c */
[----:B------:R-:W-:Y:S01]  /*61a0*/  FFMA R13, R49, R58, R13 ;  /* 0x0000003a310d7223 */ /* 0x000fe2000000000d */
[----:B------:R-:W-:Y:S02]  /*61b0*/  HADD2.F32 R62, -RZ, R62.H1_H1 ;  /* 0x3000003eff3e7230 */ /* 0x000fe40000004100 */
[C---:B------:R-:W-:Y:S01]  /*61c0*/  FMUL R14, R46.reuse, R14 ;  /* 0x0000000e2e0e7220 */ /* 0x040fe20000400000 */
[----:B------:R-:W-:Y:S01]  /*61d0*/  HADD2.F32 R60, -RZ, R60.H1_H1 ;  /* 0x3000003cff3c7230 */ /* 0x000fe20000004100 */
[----:B------:R-:W-:Y:S01]  /*61e0*/  F2FP.SATFINITE.E4M3.F32.PACK_AB_MERGE_C R97, R11, R10, RZ ;  /* 0x0000000a0b61723e */ /* 0x000fe200048070ff */
[C---:B------:R-:W-:Y:S01]  /*61f0*/  FMUL R15, R46.reuse, R15 ;  /* 0x0000000f2e0f7220 */ /* 0x040fe20000400000 */
[--C-:B------:R-:W-:Y:S02]  /*6200*/  HADD2.F32 R63, -RZ, R64.reuse.H0_H0 ;  /* 0x20000040ff3f7230 */ /* 0x100fe40000004100 */
[----:B------:R-:W-:Y:S01]  /*6210*/  FFMA R14, R49, R59, R14 ;  /* 0x0000003b310e7223 */ /* 0x000fe2000000000e */
[----:B------:R-:W-:Y:S01]  /*6220*/  F2FP.SATFINITE.E4M3.F32.PACK_AB_MERGE_C R97, R9, R8, R97 ;  /* 0x000000080961723e */ /* 0x000fe20004807061 */
[C---:B------:R-:W-:Y:S01]  /*6230*/  FFMA R15, R49.reuse, R60, R15 ;  /* 0x0000003c310f7223 */ /* 0x040fe2000000000f */
[C---:B------:R-:W-:Y:S01]  /*6240*/  FFMA R16, R49.reuse, R61, R16 ;  /* 0x0000003d31107223 */ /* 0x040fe20000000010 */
[C---:B------:R-:W-:Y:S01]  /*6250*/  FFMA R17, R49.reuse, R62, R17 ;  /* 0x0000003e31117223 */ /* 0x040fe20000000011 */
[----:B------:R-:W-:Y:S02]  /*6260*/  HADD2.F32 R64, -RZ, R64.H1_H1 ;  /* 0x30000040ff407230 */ /* 0x000fe40000004100 */
[C---:B------:R-:W-:Y:S01]  /*6270*/  FMUL R18, R46.reuse, R18 ;  /* 0x000000122e127220 */ /* 0x040fe20000400000 */
[C---:B------:R-:W-:Y:S01]  /*6280*/  FMUL R19, R46.reuse, R19 ;  /* 0x000000132e137220 */ /* 0x040fe20000400000 */
[----:B------:R-:W-:Y:S02]  /*6290*/  HADD2.F32 R68, -RZ, R68.H1_H1 ;  /* 0x30000044ff447230 */ /* 0x000fe40000004100 */
[C---:B------:R-:W-:Y:S01]  /*62a0*/  FMUL R22, R46.reuse, R22 ;  /* 0x000000162e167220 */ /* 0x040fe20000400000 */
[C---:B------:R-:W-:Y:S01]  /*62b0*/  FFMA R18, R49.reuse, R63, R18 ;  /* 0x0000003f31127223 */ /* 0x040fe20000000012 */
[C---:B------:R-:W-:Y:S01]  /*62c0*/  FFMA R19, R49.reuse, R64, R19 ;  /* 0x0000004031137223 */ /* 0x040fe20000000013 */
[C---:B------:R-:W-:Y:S01]  /*62d0*/  FMUL R23, R46.reuse, R23 ;  /* 0x000000172e177220 */ /* 0x040fe20000400000 */
[C---:B------:R-:W-:Y:S01]  /*62e0*/  FFMA R20, R49.reuse, R65, R20 ;  /* 0x0000004131147223 */ /* 0x040fe20000000014 */
[C---:B------:R-:W-:Y:S01]  /*62f0*/  FFMA R21, R49.reuse, R66, R21 ;  /* 0x0000004231157223 */ /* 0x040fe20000000015 */
[--C-:B------:R-:W-:Y:S02]  /*6300*/  HADD2.F32 R70, -RZ, R72.reuse.H0_H0 ;  /* 0x20000048ff467230 */ /* 0x100fe40000004100 */
[C---:B------:R-:W-:Y:S01]  /*6310*/  FFMA R22, R49.reuse, R67, R22 ;  /* 0x0000004331167223 */ /* 0x040fe20000000016 */
[----:B------:R-:W-:Y:S02]  /*6320*/  HADD2.F32 R72, -RZ, R72.H1_H1 ;  /* 0x30000048ff487230 */ /* 0x000fe40000004100 */
[C---:B------:R-:W-:Y:S01]  /*6330*/  FMUL R3, R46.reuse, R26 ;  /* 0x0000001a2e037220 */ /* 0x040fe20000400000 */
        /* <DEDUP_REMOVED lines=16> */
[----:B------:R-:W-:Y:S01]  /*6440*/  FFMA R31, R49, R76, R31 ;  /* 0x0000004c311f7223 */ /* 0x000fe2000000001f */
[----:B------:R-:W-:Y:S01]  /*6450*/  FMUL R35, R46, R35 ;  /* 0x000000232e237220 */ /* 0x000fe20000400000 */
[----:B------:R-:W-:Y:S01]  /*6460*/  F2FP.SATFINITE.E4M3.F32.PACK_AB_MERGE_C R98, R15, R14, RZ ;  /* 0x0000000e0f62723e */ /* 0x000fe200048070ff */
[----:B------:R-:W-:Y:S01]  /*6470*/  FFMA R28, R49, R77, R28 ;  /* 0x0000004d311c7223 */ /* 0x000fe2000000001c */
[----:B------:R-:W-:Y:S01]  /*6480*/  F2FP.SATFINITE.E4M3.F32.PACK_AB_MERGE_C R99, R19, R18, RZ ;  /* 0x000000121363723e */ /* 0x000fe200048070ff */
[C---:B------:R-:W-:Y:S01]  /*6490*/  FFMA R29, R49.reuse, R78, R29 ;  /* 0x0000004e311d7223 */ /* 0x040fe2000000001d */
[C---:B------:R-:W-:Y:S01]  /*64a0*/  FFMA R30, R49.reuse, R79, R30 ;  /* 0x0000004f311e7223 */ /* 0x040fe2000000001e */
[----:B------:R-:W-:Y:S01]  /*64b0*/  FFMA R35, R49, R80, R35 ;  /* 0x0000005031237223 */ /* 0x000fe20000000023 */
[----:B------:R-:W-:Y:S02]  /*64c0*/  F2FP.SATFINITE.E4M3.F32.PACK_AB_MERGE_C R98, R13, R12, R98 ;  /* 0x0000000c0d62723e */ /* 0x000fe40004807062 */
[----:B------:R-:W-:Y:S02]  /*64d0*/  F2FP.SATFINITE.E4M3.F32.PACK_AB_MERGE_C R99, R17, R16, R99 ;  /* 0x000000101163723e */ /* 0x000fe40004807063 */
[----:B------:R-:W-:Y:S02]  /*64e0*/  F2FP.SATFINITE.E4M3.F32.PACK_AB_MERGE_C R116, R23, R22, RZ ;  /* 0x000000161774723e */ /* 0x000fe400048070ff */
[----:B------:R-:W-:Y:S01]  /*64f0*/  F2FP.SATFINITE.E4M3.F32.PACK_AB_MERGE_C R117, R27, R3, RZ ;  /* 0x000000031b75723e */ /* 0x000fe200048070ff */
[----:B------:R3:W-:Y:S01]  /*6500*/  STS.128 [R105+UR43+0x1200], R96 ;  /* 0x0012006069007988 */ /* 0x0007e20008000c2b */
[----:B------:R-:W-:Y:S02]  /*6510*/  F2FP.SATFINITE.E4M3.F32.PACK_AB_MERGE_C R115, R31, R26, RZ ;  /* 0x0000001a1f73723e */ /* 0x000fe400048070ff */
[----:B------:R-:W-:Y:S02]  /*6520*/  F2FP.SATFINITE.E4M3.F32.PACK_AB_MERGE_C R120, R35, R30, RZ ;  /* 0x0000001e2378723e */ /* 0x000fe400048070ff */
[----:B------:R-:W-:Y:S02]  /*6530*/  F2FP.SATFINITE.E4M3.F32.PACK_AB_MERGE_C R116, R21, R20, R116 ;  /* 0x000000141574723e */ /* 0x000fe40004807074 */
[----:B------:R-:W-:Y:S02]  /*6540*/  F2FP.SATFINITE.E4M3.F32.PACK_AB_MERGE_C R117, R2, R0, R117 ;  /* 0x000000000275723e */ /* 0x000fe40004807075 */
[----:B------:R-:W-:Y:S02]  /*6550*/  F2FP.SATFINITE.E4M3.F32.PACK_AB_MERGE_C R118, R25, R24, R115 ;  /* 0x000000181976723e */ /* 0x000fe40004807073 */
[----:B------:R-:W-:Y:S02]  /*6560*/  F2FP.SATFINITE.E4M3.F32.PACK_AB_MERGE_C R119, R29, R28, R120 ;  /* 0x0000001c1d77723e */ /* 0x000fe40004807078 */
[----:B-1----:R-:W-:Y:S03]  /*6570*/  IADD3 R113, PT, PT, R44, 0x1, RZ ;  /* 0x000000012c717810 */ /* 0x002fe60007ffe0ff */
[----:B------:R3:W-:Y:S01]  /*6580*/  STS.128 [R104+0x1010], R116 ;  /* 0x0010107468007388 */ /* 0x0007e20000000c00 */
[----:B------:R-:W-:Y:S01]  /*6590*/  @!PT LDS RZ, [RZ] ;  /* 0x00000000fffff984 */ /* 0x000fe20000000800 */
[----:B------:R-:W-:Y:S01]  /*65a0*/  @!PT LDS RZ, [RZ] ;  /* 0x00000000fffff984 */ /* 0x000fe20000000800 */
[----:B------:R-:W-:Y:S01]  /*65b0*/  @!PT LDS RZ, [RZ] ;  /* 0x00000000fffff984 */ /* 0x000fe20000000800 */
[----:B------:R-:W-:Y:S01]  /*65c0*/  @!PT LDS RZ, [RZ] ;  /* 0x00000000fffff984 */ /* 0x000fe20000000800 */
[----:B------:R1:W-:Y:S07]  /*65d0*/  MEMBAR.ALL.CTA ;  /* 0x0000000000007992 */ /* 0x0003ee0000008000 */
[----:B-1----:R-:W1:Y:S02]  /*65e0*/  FENCE.VIEW.ASYNC.S ;  /* 0x00000000000073c6 */ /* 0x002e640000000000 */
[----:B-1----:R-:W-:Y:S06]  /*65f0*/  BAR.SYNC.DEFER_BLOCKING 0x1, 0x80 ;  /* 0x0042000000007b1d */ /* 0x002fec0000010000 */
[----:B------:R-:W-:Y:S05]  /*6600*/  @P0 BRA `(.L_x_112) ;  /* 0x0000000000340947 */ /* 0x000fea0003800000 */
[----:B------:R-:W-:Y:S01]  /*6610*/  UIADD3 UR12, UPT, UPT, UR43, 0x1200, URZ ;  /* 0x000012002b0c7890 */ /* 0x000fe2000fffe0ff */
[----:B------:R-:W-:Y:S01]  /*6620*/  R2UR UR9, R94 ;  /* 0x000000005e0972ca */ /* 0x000fe200000e0000 */
[----:B------:R-:W-:Y:S01]  /*6630*/  UIADD3 UR10, UP0, UPT, UR46, 0x680, URZ ;  /* 0x000006802e0a7890 */ /* 0x000fe2000ff1e0ff */
[----:B------:R-:W-:Y:S01]  /*6640*/  R2UR UR8, R93 ;  /* 0x000000005d0872ca */ /* 0x000fe200000e0000 */
[----:B------:R-:W-:Y:S02]  /*6650*/  UMOV UR7, UR36 ;  /* 0x0000002400077c82 */ /* 0x000fe40008000000 */
[----:B------:R-:W-:Y:S01]  /*6660*/  IMAD.U32 R111, RZ, RZ, UR12 ;  /* 0x0000000cff6f7e24 */ /* 0x000fe2000f8e00ff */
[----:B------:R-:W-:Y:S04]  /*6670*/  UIADD3.X UR11, UPT, UPT, URZ, UR47, URZ, UP0, !UPT ;  /* 0x0000002fff0b7290 */ /* 0x000fe800087fe4ff */
[----:B------:R-:W-:Y:S03]  /*6680*/  R2UR UR4, R111 ;  /* 0x000000006f0472ca */ /* 0x000fe600000e0000 */
[----:B------:R-:W-:Y:S02]  /*6690*/  USHF.L.U32 UR5, UR9, 0x6, URZ ;  /* 0x0000000609057899 */ /* 0x000fe400080006ff */
[----:B------:R-:W-:Y:S09]  /*66a0*/  USHF.L.U32 UR6, UR8, 0x6, URZ ;  /* 0x0000000608067899 */ /* 0x000ff200080006ff */
[----:B------:R1:W-:Y:S01]  /*66b0*/  UTMASTG.3D [UR4], [UR10] ;  /* 0x000000040a0073b5 */ /* 0x0003e20008010000 */
[----:B------:R0:W-:Y:S01]  /*66c0*/  UTMACMDFLUSH ;  /* 0x00000000000079b7 */ /* 0x0001e20000000000 */
[----:B-1----:R-:W-:Y:S04]  /*66d0*/  DEPBAR.LE SB0, 0x0 ;  /* 0x000080000000791a */ /* 0x002fe80000000000 */
.L_x_112:
[----:B------:R-:W-:Y:S05]  /*66e0*/  BSYNC.RECONVERGENT B0 ;  /* 0x0000000000007941 */ /* 0x000fea0003800200 */
.L_x_111:
[----:B------:R-:W-:Y:S01]  /*66f0*/  BAR.SYNC.DEFER_BLOCKING 0x1, 0x80 ;  /* 0x0042000000007b1d */ /* 0x000fe20000010000 */
[----:B------:R-:W-:Y:S01]  /*6700*/  ISETP.NE.AND P2, PT, R112, RZ, PT ;  /* 0x000000ff7000720c */ /* 0x000fe20003f45270 */
[----:B------:R-:W-:Y:S01]  /*6710*/  IMAD.IADD R94, R43, 0x1, R81 ;  /* 0x000000012b5e7824 */ /* 0x000fe200078e0251 */
[----:B------:R-:W-:Y:S01]  /*6720*/  ISETP.NE.AND P0, PT, R114, 0x2, PT ;  /* 0x000000027200780c */ /* 0x000fe20003f05270 */
[----:B------:R-:W-:Y:S01]  /*6730*/  IMAD.IADD R93, R45, 0x1, R92 ;  /* 0x000000012d5d7824 */ /* 0x000fe200078e025c */
[----:B------:R-:W-:Y:S02]  /*6740*/  ISETP.NE.AND P1, PT, R113, 0x4, PT ;  /* 0x000000047100780c */ /* 0x000fe40003f25270 */
[----:B------:R-:W-:Y:S02]  /*6750*/  SEL R0, RZ, 0x1, P0 ;  /* 0x00000001ff007807 */ /* 0x000fe40000000000 */
[----:B------:R-:W-:Y:S02]  /*6760*/  SEL R3, RZ, 0x1, P1 ;  /* 0x00000001ff037807 */ /* 0x000fe40000800000 */
[----:B------:R-:W-:Y:S02]  /*6770*/  LOP3.LUT R109, R109, R0, RZ, 0x3c, !PT ;  /* 0x000000006d6d7212 */ /* 0x000fe400078e3cff */
[----:B------:R-:W-:Y:S02]  /*6780*/  LOP3.LUT R110, R110, R3, RZ, 0x3c, !PT ;  /* 0x000000036e6e7212 */ /* 0x000fe400078e3cff */
[----:B------:R-:W-:Y:S02]  /*6790*/  @P2 R2UR UR36, R107 ;  /* 0x000000006b2422ca */ /* 0x000fe400000e0000 */
[----:B------:R-:W-:Y:S02]  /*67a0*/  SEL R114, R114, RZ, P0 ;  /* 0x000000ff72727207 */ /* 0x000fe40000000000 */
[----:B------:R-:W-:Y:S01]  /*67b0*/  SEL R44, R113, RZ, P1 ;  /* 0x000000ff712c7207 */ /* 0x000fe20000800000 */
[----:B------:R-:W-:Y:S10]  /*67c0*/  @P2 BRA `(.L_x_113) ;  /* 0xffffffe400a02947 */ /* 0x000ff4000383ffff */
[----:B------:R-:W-:Y:S05]  /*67d0*/  EXIT ;  /* 0x000000000000794d */ /* 0x000fea0003800000 */
.L_x_24:
[----:B--2---:R2:W4:Y:S02]  /*67e0*/  SYNCS.PHASECHK.TRANS64.TRYWAIT P0, [R3+URZ+0xe0], R2 ;  /* 0x0000e002030075a7 */ /* 0x00452400080011ff */
[----:B----4-:R-:W-:Y:S05]  /*67f0*/  @!P0 NANOSLEEP.SYNCS 0x989680 ;  /* 0x009896800000895d */ /* 0x010fea0003900000 */
[----:B------:R-:W4:Y:S02]  /*6800*/  @!P0 SYNCS.PHASECHK.TRANS64 P0, [R3+URZ+0xe0], R2 ;  /* 0x0000e002030085a7 */ /* 0x000f2400080010ff */
[----:B----4-:R-:W-:Y:S05]  /*6810*/  @!P0 BRA `(.L_x_24) ;  /* 0xfffffffc00f08947 */ /* 0x010fea000383ffff */
[----:B------:R-:W-:Y:S05]  /*6820*/  BRA `(.L_x_114) ;  /* 0xffffffac00e87947 */ /* 0x000fea000383ffff */
.L_x_27:
[----:B-1----:R-:W-:-:S07]  /*6830*/  MOV R2, UR33 ;  /* 0x0000002100027c02 */ /* 0x002fce0008000f00 */
.L_x_115:
[----:B-1----:R1:W2:Y:S02]  /*6840*/  SYNCS.PHASECHK.TRANS64.TRYWAIT P0, [R2+URZ+0x28], R5 ;  /* 0x00002805020075a7 */ /* 0x0022a400080011ff */
[----:B--2---:R-:W-:Y:S05]  /*6850*/  @!P0 NANOSLEEP.SYNCS 0x989680 ;  /* 0x009896800000895d */ /* 0x004fea0003900000 */
[----:B------:R-:W2:Y:S02]  /*6860*/  @!P0 SYNCS.PHASECHK.TRANS64 P0, [R2+URZ+0x28], R5 ;  /* 0x00002805020085a7 */ /* 0x000ea400080010ff */
[----:B--2---:R-:W-:Y:S05]  /*6870*/  @!P0 BRA `(.L_x_115) ;  /* 0xfffffffc00f08947 */ /* 0x004fea000383ffff */
[----:B------:R-:W-:Y:S05]  /*6880*/  BRA `(.L_x_26) ;  /* 0xffffffb000507947 */ /* 0x000fea000383ffff */
.L_x_34:
[----:B-1----:R-:W-:-:S07]  /*6890*/  MOV R2, UR17 ;  /* 0x0000001100027c02 */ /* 0x002fce0008000f00 */
.L_x_116:
[----:B-1----:R1:W2:Y:S02]  /*68a0*/  SYNCS.PHASECHK.TRANS64.TRYWAIT P0, [R2+URZ+0x28], R5 ;  /* 0x00002805020075a7 */ /* 0x0022a400080011ff */
[----:B--2---:R-:W-:Y:S05]  /*68b0*/  @!P0 NANOSLEEP.SYNCS 0x989680 ;  /* 0x009896800000895d */ /* 0x004fea0003900000 */
[----:B------:R-:W2:Y:S02]  /*68c0*/  @!P0 SYNCS.PHASECHK.TRANS64 P0, [R2+URZ+0x28], R5 ;  /* 0x00002805020085a7 */ /* 0x000ea400080010ff */
[----:B--2---:R-:W-:Y:S05]  /*68d0*/  @!P0 BRA `(.L_x_116) ;  /* 0xfffffffc00f08947 */ /* 0x004fea000383ffff */
[----:B------:R-:W-:Y:S05]  /*68e0*/  BRA `(.L_x_33) ;  /* 0xffffffb4000c7947 */ /* 0x000fea000383ffff */
.L_x_39:
[----:B-1----:R1:W2:Y:S02]  /*68f0*/  SYNCS.PHASECHK.TRANS64.TRYWAIT P0, [R2+URZ+0x70], R3 ;  /* 0x00007003020075a7 */ /* 0x0022a400080011ff */
[----:B--2---:R-:W-:Y:S05]  /*6900*/  @!P0 NANOSLEEP.SYNCS 0x989680 ;  /* 0x009896800000895d */ /* 0x004fea0003900000 */
[----:B------:R-:W2:Y:S02]  /*6910*/  @!P0 SYNCS.PHASECHK.TRANS64 P0, [R2+URZ+0x70], R3 ;  /* 0x00007003020085a7 */ /* 0x000ea400080010ff */
[----:B--2---:R-:W-:Y:S05]  /*6920*/  @!P0 BRA `(.L_x_39) ;  /* 0xfffffffc00f08947 */ /* 0x004fea000383ffff */
[----:B------:R-:W-:Y:S05]  /*6930*/  BRA `(.L_x_117) ;  /* 0xffffffb400b07947 */ /* 0x000fea000383ffff */
.L_x_43:
[----:B---3--:R-:W-:-:S07]  /*6940*/  MOV R0, UR5 ;  /* 0x0000000500007c02 */ /* 0x008fce0008000f00 */
.L_x_118:
[----:B-1----:R1:W2:Y:S02]  /*6950*/  SYNCS.PHASECHK.TRANS64.TRYWAIT P0, [R0+URZ], R3 ;  /* 0x00000003000075a7 */ /* 0x0022a400080011ff */
[----:B--2---:R-:W-:Y:S05]  /*6960*/  @!P0 NANOSLEEP.SYNCS 0x989680 ;  /* 0x009896800000895d */ /* 0x004fea0003900000 */
[----:B------:R-:W2:Y:S02]  /*6970*/  @!P0 SYNCS.PHASECHK.TRANS64 P0, [R0+URZ], R3 ;  /* 0x00000003000085a7 */ /* 0x000ea400080010ff */
[----:B--2---:R-:W-:Y:S05]  /*6980*/  @!P0 BRA `(.L_x_118) ;  /* 0xfffffffc00f08947 */ /* 0x004fea000383ffff */
[----:B------:R-:W-:Y:S05]  /*6990*/  BRA `(.L_x_119) ;  /* 0xffffffbc00207947 */ /* 0x000fea000383ffff */
.L_x_44:
[----:B---3--:R-:W-:-:S07]  /*69a0*/  MOV R0, UR5 ;  /* 0x0000000500007c02 */ /* 0x008fce0008000f00 */
.L_x_120:
[----:B-1----:R1:W2:Y:S02]  /*69b0*/  SYNCS.PHASECHK.TRANS64.TRYWAIT P0, [R0+URZ], R3 ;  /* 0x00000003000075a7 */ /* 0x0022a400080011ff */
[----:B--2---:R-:W-:Y:S05]  /*69c0*/  @!P0 NANOSLEEP.SYNCS 0x989680 ;  /* 0x009896800000895d */ /* 0x004fea0003900000 */
[----:B------:R-:W2:Y:S02]  /*69d0*/  @!P0 SYNCS.PHASECHK.TRANS64 P0, [R0+URZ], R3 ;  /* 0x00000003000085a7 */ /* 0x000ea400080010ff */
[----:B--2---:R-:W-:Y:S05]  /*69e0*/  @!P0 BRA `(.L_x_120) ;  /* 0xfffffffc00f08947 */ /* 0x004fea000383ffff */
[----:B------:R-:W-:Y:S05]  /*69f0*/  BRA `(.L_x_121) ;  /* 0xffffffbc002c7947 */ /* 0x000fea000383ffff */
.L_x_45:
[----:B---3--:R-:W-:-:S07]  /*6a00*/  MOV R0, UR5 ;  /* 0x0000000500007c02 */ /* 0x008fce0008000f00 */
.L_x_122:
[----:B-1----:R1:W2:Y:S02]  /*6a10*/  SYNCS.PHASECHK.TRANS64.TRYWAIT P0, [R0+URZ], R3 ;  /* 0x00000003000075a7 */ /* 0x0022a400080011ff */
[----:B--2---:R-:W-:Y:S05]  /*6a20*/  @!P0 NANOSLEEP.SYNCS 0x989680 ;  /* 0x009896800000895d */ /* 0x004fea0003900000 */
[----:B------:R-:W2:Y:S02]  /*6a30*/  @!P0 SYNCS.PHASECHK.TRANS64 P0, [R0+URZ], R3 ;  /* 0x00000003000085a7 */ /* 0x000ea400080010ff */
[----:B--2---:R-:W-:Y:S05]  /*6a40*/  @!P0 BRA `(.L_x_122) ;  /* 0xfffffffc00f08947 */ /* 0x004fea000383ffff */
[----:B------:R-:W-:Y:S05]  /*6a50*/  BRA `(.L_x_123) ;  /* 0xffffffbc00387947 */ /* 0x000fea000383ffff */
.L_x_46:
[----:B---3--:R-:W-:-:S07]  /*6a60*/  MOV R0, UR5 ;  /* 0x0000000500007c02 */ /* 0x008fce0008000f00 */
.L_x_124:
[----:B-1----:R1:W2:Y:S02]  /*6a70*/  SYNCS.PHASECHK.TRANS64.TRYWAIT P0, [R0+URZ], R3 ;  /* 0x00000003000075a7 */ /* 0x0022a400080011ff */
[----:B--2---:R-:W-:Y:S05]  /*6a80*/  @!P0 NANOSLEEP.SYNCS 0x989680 ;  /* 0x009896800000895d */ /* 0x004fea0003900000 */
[----:B------:R-:W2:Y:S02]  /*6a90*/  @!P0 SYNCS.PHASECHK.TRANS64 P0, [R0+URZ], R3 ;  /* 0x00000003000085a7 */ /* 0x000ea400080010ff */
[----:B--2---:R-:W-:Y:S05]  /*6aa0*/  @!P0 BRA `(.L_x_124) ;  /* 0xfffffffc00f08947 */ /* 0x004fea000383ffff */
[----:B------:R-:W-:Y:S05]  /*6ab0*/  BRA `(.L_x_125) ;  /* 0xffffffbc00447947 */ /* 0x000fea000383ffff */
.L_x_49:
[----:B-1----:R1:W2:Y:S02]  /*6ac0*/  SYNCS.PHASECHK.TRANS64.TRYWAIT P0, [R0+URZ+0xd0], R5 ;  /* 0x0000d005000075a7 */ /* 0x0022a400080011ff */
[----:B--2---:R-:W-:Y:S05]  /*6ad0*/  @!P0 NANOSLEEP.SYNCS 0x989680 ;  /* 0x009896800000895d */ /* 0x004fea0003900000 */
[----:B------:R-:W2:Y:S02]  /*6ae0*/  @!P0 SYNCS.PHASECHK.TRANS64 P0, [R0+URZ+0xd0], R5 ;  /* 0x0000d005000085a7 */ /* 0x000ea400080010ff */
[----:B--2---:R-:W-:Y:S05]  /*6af0*/  @!P0 BRA `(.L_x_49) ;  /* 0xfffffffc00f08947 */ /* 0x004fea000383ffff */
[----:B------:R-:W-:Y:S05]  /*6b00*/  BRA `(.L_x_126) ;  /* 0xffffffbc00a47947 */ /* 0x000fea000383ffff */
.L_x_50:
[----:B------:R-:W-:-:S07]  /*6b10*/  MOV R0, UR5 ;  /* 0x0000000500007c02 */ /* 0x000fce0008000f00 */
.L_x_127:
[----:B-1----:R1:W2:Y:S02]  /*6b20*/  SYNCS.PHASECHK.TRANS64.TRYWAIT P0, [R0+URZ+0x80], R7 ;  /* 0x00008007000075a7 */ /* 0x0022a400080011ff */
[----:B--2---:R-:W-:Y:S05]  /*6b30*/  @!P0 NANOSLEEP.SYNCS 0x989680 ;  /* 0x009896800000895d */ /* 0x004fea0003900000 */
[----:B------:R-:W2:Y:S02]  /*6b40*/  @!P0 SYNCS.PHASECHK.TRANS64 P0, [R0+URZ+0x80], R7 ;  /* 0x00008007000085a7 */ /* 0x000ea400080010ff */
[----:B--2---:R-:W-:Y:S05]  /*6b50*/  @!P0 BRA `(.L_x_127) ;  /* 0xfffffffc00f08947 */ /* 0x004fea000383ffff */
[----:B------:R-:W-:Y:S05]  /*6b60*/  BRA `(.L_x_128) ;  /* 0xffffffbc00b47947 */ /* 0x000fea000383ffff */
.L_x_51:
[----:B-1----:R1:W2:Y:S02]  /*6b70*/  SYNCS.PHASECHK.TRANS64.TRYWAIT P1, [R0+URZ+0x70], R5 ;  /* 0x00007005000075a7 */ /* 0x0022a400080211ff */
[----:B--2---:R-:W-:Y:S05]  /*6b80*/  @!P1 NANOSLEEP.SYNCS 0x989680 ;  /* 0x009896800000995d */ /* 0x004fea0003900000 */
[----:B------:R-:W2:Y:S02]  /*6b90*/  @!P1 SYNCS.PHASECHK.TRANS64 P1, [R0+URZ+0x70], R5 ;  /* 0x00007005000095a7 */ /* 0x000ea400080210ff */
[----:B--2---:R-:W-:Y:S05]  /*6ba0*/  @!P1 BRA `(.L_x_51) ;  /* 0xfffffffc00f09947 */ /* 0x004fea000383ffff */
[----:B------:R-:W-:Y:S05]  /*6bb0*/  BRA `(.L_x_129) ;  /* 0xffffffbc00e47947 */ /* 0x000fea000383ffff */
.L_x_54:
[----:B------:R-:W-:-:S07]  /*6bc0*/  MOV R0, UR5 ;  /* 0x0000000500007c02 */ /* 0x000fce0008000f00 */
.L_x_130:
[----:B-1----:R1:W2:Y:S02]  /*6bd0*/  SYNCS.PHASECHK.TRANS64.TRYWAIT P0, [R0+URZ+0x80], R3 ;  /* 0x00008003000075a7 */ /* 0x0022a400080011ff */
[----:B--2---:R-:W-:Y:S05]  /*6be0*/  @!P0 NANOSLEEP.SYNCS 0x989680 ;  /* 0x009896800000895d */ /* 0x004fea0003900000 */
[----:B------:R-:W2:Y:S02]  /*6bf0*/  @!P0 SYNCS.PHASECHK.TRANS64 P0, [R0+URZ+0x80], R3 ;  /* 0x00008003000085a7 */ /* 0x000ea400080010ff */
[----:B--2---:R-:W-:Y:S05]  /*6c00*/  @!P0 BRA `(.L_x_130) ;  /* 0xfffffffc00f08947 */ /* 0x004fea000383ffff */
[----:B------:R-:W-:Y:S05]  /*6c10*/  BRA `(.L_x_53) ;  /* 0xffffffc000387947 */ /* 0x000fea000383ffff */
.L_x_63:
[----:B-1----:R-:W-:-:S04]  /*6c20*/  MOV R4, UR6 ;  /* 0x0000000600047c02 */ /* 0x002fc80008000f00 */
[----:B------:R1:W2:Y:S03]  /*6c30*/  SYNCS.PHASECHK.TRANS64.TRYWAIT P0, [R4+URZ+0x8], R5 ;  /* 0x00000805040075a7 */ /* 0x0002a600080011ff */
[----:B--2---:R-:W-:Y:S05]  /*6c40*/  @!P0 NANOSLEEP.SYNCS 0x989680 ;  /* 0x009896800000895d */ /* 0x004fea0003900000 */
[----:B------:R-:W2:Y:S02]  /*6c50*/  @!P0 SYNCS.PHASECHK.TRANS64 P0, [R4+URZ+0x8], R5 ;  /* 0x00000805040085a7 */ /* 0x000ea400080010ff */
[----:B--2---:R-:W-:Y:S05]  /*6c60*/  @!P0 BRA `(.L_x_63) ;  /* 0xfffffffc00ec8947 */ /* 0x004fea000383ffff */
[----:B------:R-:W-:Y:S05]  /*6c70*/  BRA `(.L_x_62) ;  /* 0xffffffc000ec7947 */ /* 0x000fea000383ffff */
.L_x_65:
[----:B------:R-:W-:Y:S01]  /*6c80*/  BSSY B0, `(.L_x_131) ;  /* 0x0000006000007945 */ /* 0x000fe20003800000 */
[----:B------:R-:W-:-:S07]  /*6c90*/  MOV R15, 0xffffffff ;  /* 0xffffffff000f7802 */ /* 0x000fce0000000f00 */
[----:B-1---5:R-:W-:Y:S05]  /*6ca0*/  WARPSYNC.COLLECTIVE R15, `(.L_x_132) ;  /* 0x000000000f0c7348 */ /* 0x022fea0003c00000 */
[----:B------:R-:W-:Y:S02]  /*6cb0*/  ELECT P6, UR79, PT ;  /* 0x00000000004f782f */ /* 0x000fe400038c0000 */
[----:B------:R-:W-:Y:S01]  /*6cc0*/  MOV R14, UR79 ;  /* 0x0000004f000e7c02 */ /* 0x000fe20008000f00 */
[----:B-1---5:R-:W-:Y:S10]  /*6cd0*/  ENDCOLLECTIVE ;  /* 0x000000000000791b */ /* 0x022ff40003800000 */
.L_x_132:
[----:B------:R-:W-:Y:S05]  /*6ce0*/  BSYNC B0 ;  /* 0x0000000000007941 */ /* 0x000fea0003800000 */
.L_x_131:
[----:B------:R-:W-:Y:S05]  /*6cf0*/  BRA `(.L_x_133) ;  /* 0xffffffc4001c7947 */ /* 0x000fea000383ffff */
.L_x_67:
[----:B-1----:R-:W-:-:S04]  /*6d00*/  MOV R2, UR6 ;  /* 0x0000000600027c02 */ /* 0x002fc80008000f00 */
[----:B------:R1:W2:Y:S03]  /*6d10*/  SYNCS.PHASECHK.TRANS64.TRYWAIT P0, [R2+URZ+0x8], R3 ;  /* 0x00000803020075a7 */ /* 0x0002a600080011ff */
[----:B--2---:R-:W-:Y:S05]  /*6d20*/  @!P0 NANOSLEEP.SYNCS 0x989680 ;  /* 0x009896800000895d */ /* 0x004fea0003900000 */
[----:B------:R-:W2:Y:S02]  /*6d30*/  @!P0 SYNCS.PHASECHK.TRANS64 P0, [R2+URZ+0x8], R3 ;  /* 0x00000803020085a7 */ /* 0x000ea400080010ff */
[----:B--2---:R-:W-:Y:S05]  /*6d40*/  @!P0 BRA `(.L_x_67) ;  /* 0xfffffffc00ec8947 */ /* 0x004fea000383ffff */
[----:B------:R-:W-:Y:S05]  /*6d50*/  BRA `(.L_x_66) ;  /* 0xffffffc400207947 */ /* 0x000fea000383ffff */
.L_x_68:
[----:B-1----:R1:W2:Y:S02]  /*6d60*/  SYNCS.PHASECHK.TRANS64.TRYWAIT P0, [R0+URZ+0x70], R5 ;  /* 0x00007005000075a7 */ /* 0x0022a400080011ff */
[----:B--2---:R-:W-:Y:S05]  /*6d70*/  @!P0 NANOSLEEP.SYNCS 0x989680 ;  /* 0x009896800000895d */ /* 0x004fea0003900000 */
[----:B------:R-:W2:Y:S02]  /*6d80*/  @!P0 SYNCS.PHASECHK.TRANS64 P0, [R0+URZ+0x70], R5 ;  /* 0x00007005000085a7 */ /* 0x000ea400080010ff */
[----:B--2---:R-:W-:Y:S05]  /*6d90*/  @!P0 BRA `(.L_x_68) ;  /* 0xfffffffc00f08947 */ /* 0x004fea000383ffff */
[----:B------:R-:W-:Y:S05]  /*6da0*/  BRA `(.L_x_134) ;  /* 0xffffffc400f47947 */ /* 0x000fea000383ffff */
.L_x_70:
[----:B------:R-:W-:-:S07]  /*6db0*/  MOV R0, UR11 ;  /* 0x0000000b00007c02 */ /* 0x000fce0008000f00 */
.L_x_135:
[----:B-1----:R1:W2:Y:S02]  /*6dc0*/  SYNCS.PHASECHK.TRANS64.TRYWAIT P0, [R0+URZ+0xb0], R5 ;  /* 0x0000b005000075a7 */ /* 0x0022a400080011ff */
[----:B--2---:R-:W-:Y:S05]  /*6dd0*/  @!P0 NANOSLEEP.SYNCS 0x989680 ;  /* 0x009896800000895d */ /* 0x004fea0003900000 */
[----:B------:R-:W2:Y:S02]  /*6de0*/  @!P0 SYNCS.PHASECHK.TRANS64 P0, [R0+URZ+0xb0], R5 ;  /* 0x0000b005000085a7 */ /* 0x000ea400080010ff */
[----:B--2---:R-:W-:Y:S05]  /*6df0*/  @!P0 BRA `(.L_x_135) ;  /* 0xfffffffc00f08947 */ /* 0x004fea000383ffff */
[----:B------:R-:W-:Y:S05]  /*6e00*/  BRA `(.L_x_136) ;  /* 0xffffffc8003c7947 */ /* 0x000fea000383ffff */
.L_x_73:
[----:B------:R-:W-:Y:S07]  /*6e10*/  MOV R0, UR9 ;  /* 0x0000000900007c02 */ /* 0x000fee0008000f00 */
.L_x_137:
[----:B-1----:R1:W2:Y:S02]  /*6e20*/  SYNCS.PHASECHK.TRANS64.TRYWAIT P0, [R0+URZ], R5 ;  /* 0x00000005000075a7 */ /* 0x0022a400080011ff */
[----:B--2---:R-:W-:Y:S05]  /*6e30*/  @!P0 NANOSLEEP.SYNCS 0x989680 ;  /* 0x009896800000895d */ /* 0x004fea0003900000 */
[----:B------:R-:W2:Y:S02]  /*6e40*/  @!P0 SYNCS.PHASECHK.TRANS64 P0, [R0+URZ], R5 ;  /* 0x00000005000085a7 */ /* 0x000ea400080010ff */
[----:B--2---:R-:W-:Y:S05]  /*6e50*/  @!P0 BRA `(.L_x_137) ;  /* 0xfffffffc00f08947 */ /* 0x004fea000383ffff */
[----:B------:R-:W-:Y:S05]  /*6e60*/  BRA `(.L_x_72) ;  /* 0xffffffc800547947 */ /* 0x000fea000383ffff */
.L_x_77:
[----:B-1----:R-:W-:-:S07]  /*6e70*/  MOV R0, UR7 ;  /* 0x0000000700007c02 */ /* 0x002fce0008000f00 */
.L_x_138:
[----:B-1----:R1:W2:Y:S02]  /*6e80*/  SYNCS.PHASECHK.TRANS64.TRYWAIT P0, [R0+URZ], R3 ;  /* 0x00000003000075a7 */ /* 0x0022a400080011ff */
[----:B--2---:R-:W-:Y:S05]  /*6e90*/  @!P0 NANOSLEEP.SYNCS 0x989680 ;  /* 0x009896800000895d */ /* 0x004fea0003900000 */
[----:B------:R-:W2:Y:S02]  /*6ea0*/  @!P0 SYNCS.PHASECHK.TRANS64 P0, [R0+URZ], R3 ;  /* 0x00000003000085a7 */ /* 0x000ea400080010ff */
[----:B--2---:R-:W-:Y:S05]  /*6eb0*/  @!P0 BRA `(.L_x_138) ;  /* 0xfffffffc00f08947 */ /* 0x004fea000383ffff */
[----:B------:R-:W-:Y:S05]  /*6ec0*/  BRA `(.L_x_139) ;  /* 0xffffffcc000c7947 */ /* 0x000fea000383ffff */
.L_x_78:
[----:B------:R-:W-:-:S07]  /*6ed0*/  MOV R0, UR7 ;  /* 0x0000000700007c02 */ /* 0x000fce0008000f00 */
.L_x_140:
[----:B-1----:R1:W2:Y:S02]  /*6ee0*/  SYNCS.PHASECHK.TRANS64.TRYWAIT P0, [R0+URZ], R3 ;  /* 0x00000003000075a7 */ /* 0x0022a400080011ff */
[----:B--2---:R-:W-:Y:S05]  /*6ef0*/  @!P0 NANOSLEEP.SYNCS 0x989680 ;  /* 0x009896800000895d */ /* 0x004fea0003900000 */
[----:B------:R-:W2:Y:S02]  /*6f00*/  @!P0 SYNCS.PHASECHK.TRANS64 P0, [R0+URZ], R3 ;  /* 0x00000003000085a7 */ /* 0x000ea400080010ff */
[----:B--2---:R-:W-:Y:S05]  /*6f10*/  @!P0 BRA `(.L_x_140) ;  /* 0xfffffffc00f08947 */ /* 0x004fea000383ffff */
[----:B------:R-:W-:Y:S05]  /*6f20*/  BRA `(.L_x_141) ;  /* 0xffffffcc00187947 */ /* 0x000fea000383ffff */
.L_x_79:
[----:B------:R-:W-:-:S07]  /*6f30*/  MOV R0, UR7 ;  /* 0x0000000700007c02 */ /* 0x000fce0008000f00 */
.L_x_142:
[----:B-1----:R1:W2:Y:S02]  /*6f40*/  SYNCS.PHASECHK.TRANS64.TRYWAIT P0, [R0+URZ], R3 ;  /* 0x00000003000075a7 */ /* 0x0022a400080011ff */
[----:B--2---:R-:W-:Y:S05]  /*6f50*/  @!P0 NANOSLEEP.SYNCS 0x989680 ;  /* 0x009896800000895d */ /* 0x004fea0003900000 */
[----:B------:R-:W2:Y:S02]  /*6f60*/  @!P0 SYNCS.PHASECHK.TRANS64 P0, [R0+URZ], R3 ;  /* 0x00000003000085a7 */ /* 0x000ea400080010ff */
[----:B--2---:R-:W-:Y:S05]  /*6f70*/  @!P0 BRA `(.L_x_142) ;  /* 0xfffffffc00f08947 */ /* 0x004fea000383ffff */
[----:B------:R-:W-:Y:S05]  /*6f80*/  BRA `(.L_x_143) ;  /* 0xffffffcc00247947 */ /* 0x000fea000383ffff */
.L_x_82:
[----:B------:R-:W-:-:S07]  /*6f90*/  MOV R0, UR8 ;  /* 0x0000000800007c02 */ /* 0x000fce0008000f00 */
.L_x_144:
[----:B-1----:R1:W2:Y:S02]  /*6fa0*/  SYNCS.PHASECHK.TRANS64.TRYWAIT P1, [R0+URZ+0xf0], R3 ;  /* 0x0000f003000075a7 */ /* 0x0022a400080211ff */
[----:B--2---:R-:W-:Y:S05]  /*6fb0*/  @!P1 NANOSLEEP.SYNCS 0x989680 ;  /* 0x009896800000995d */ /* 0x004fea0003900000 */
[----:B------:R-:W2:Y:S02]  /*6fc0*/  @!P1 SYNCS.PHASECHK.TRANS64 P1, [R0+URZ+0xf0], R3 ;  /* 0x0000f003000095a7 */ /* 0x000ea400080210ff */
[----:B--2---:R-:W-:Y:S05]  /*6fd0*/  @!P1 BRA `(.L_x_144) ;  /* 0xfffffffc00f09947 */ /* 0x004fea000383ffff */
[----:B------:R-:W-:Y:S05]  /*6fe0*/  BRA `(.L_x_145) ;  /* 0xffffffcc00707947 */ /* 0x000fea000383ffff */
.L_x_87:
[----:B--2---:R2:W4:Y:S02]  /*6ff0*/  SYNCS.PHASECHK.TRANS64.TRYWAIT P0, [R0+URZ+0x70], R3 ;  /* 0x00007003000075a7 */ /* 0x00452400080011ff */
[----:B----4-:R-:W-:Y:S05]  /*7000*/  @!P0 NANOSLEEP.SYNCS 0x989680 ;  /* 0x009896800000895d */ /* 0x010fea0003900000 */
[----:B------:R-:W4:Y:S02]  /*7010*/  @!P0 SYNCS.PHASECHK.TRANS64 P0, [R0+URZ+0x70], R3 ;  /* 0x00007003000085a7 */ /* 0x000f2400080010ff */
[----:B----4-:R-:W-:Y:S05]  /*7020*/  @!P0 BRA `(.L_x_87) ;  /* 0xfffffffc00f08947 */ /* 0x010fea000383ffff */
[----:B------:R-:W-:Y:S05]  /*7030*/  BRA `(.L_x_146) ;  /* 0xffffffd000747947 */ /* 0x000fea000383ffff */
.L_x_90:
[----:B------:R-:W-:Y:S07]  /*7040*/  MOV R0, UR6 ;  /* 0x0000000600007c02 */ /* 0x000fee0008000f00 */
.L_x_147:
[----:B--2---:R2:W4:Y:S02]  /*7050*/  SYNCS.PHASECHK.TRANS64.TRYWAIT P0, [R0+URZ+0x68], R3 ;  /* 0x00006803000075a7 */ /* 0x00452400080011ff */
[----:B----4-:R-:W-:Y:S05]  /*7060*/  @!P0 NANOSLEEP.SYNCS 0x989680 ;  /* 0x009896800000895d */ /* 0x010fea0003900000 */
[----:B------:R-:W4:Y:S02]  /*7070*/  @!P0 SYNCS.PHASECHK.TRANS64 P0, [R0+URZ+0x68], R3 ;  /* 0x00006803000085a7 */ /* 0x000f2400080010ff */
[----:B----4-:R-:W-:Y:S05]  /*7080*/  @!P0 BRA `(.L_x_147) ;  /* 0xfffffffc00f08947 */ /* 0x010fea000383ffff */
[----:B------:R-:W-:Y:S05]  /*7090*/  BRA `(.L_x_89) ;  /* 0xffffffd400607947 */ /* 0x000fea000383ffff */
.L_x_93:
[----:B------:R-:W-:Y:S07]  /*70a0*/  MOV R3, UR6 ;  /* 0x0000000600037c02 */ /* 0x000fee0008000f00 */
.L_x_148:
[----:B-1----:R1:W2:Y:S02]  /*70b0*/  SYNCS.PHASECHK.TRANS64.TRYWAIT P2, [R3+URZ+0x58], R26 ;  /* 0x0000581a030075a7 */ /* 0x0022a400080411ff */
[----:B--2---:R-:W-:Y:S05]  /*70c0*/  @!P2 NANOSLEEP.SYNCS 0x989680 ;  /* 0x009896800000a95d */ /* 0x004fea0003900000 */
[----:B------:R-:W2:Y:S02]  /*70d0*/  @!P2 SYNCS.PHASECHK.TRANS64 P2, [R3+URZ+0x58], R26 ;  /* 0x0000581a0300a5a7 */ /* 0x000ea400080410ff */
[----:B--2---:R-:W-:Y:S05]  /*70e0*/  @!P2 BRA `(.L_x_148) ;  /* 0xfffffffc00f0a947 */ /* 0x004fea000383ffff */
[----:B------:R-:W-:Y:S05]  /*70f0*/  BRA `(.L_x_149) ;  /* 0xffffffd400f47947 */ /* 0x000fea000383ffff */
.L_x_96:
[----:B--2---:R2:W3:Y:S02]  /*7100*/  SYNCS.PHASECHK.TRANS64.TRYWAIT P0, [R0+URZ+0x70], R3 ;  /* 0x00007003000075a7 */ /* 0x0044e400080011ff */
[----:B---3--:R-:W-:Y:S05]  /*7110*/  @!P0 NANOSLEEP.SYNCS 0x989680 ;  /* 0x009896800000895d */ /* 0x008fea0003900000 */
[----:B------:R-:W3:Y:S02]  /*7120*/  @!P0 SYNCS.PHASECHK.TRANS64 P0, [R0+URZ+0x70], R3 ;  /* 0x00007003000085a7 */ /* 0x000ee400080010ff */
[----:B---3--:R-:W-:Y:S05]  /*7130*/  @!P0 BRA `(.L_x_96) ;  /* 0xfffffffc00f08947 */ /* 0x008fea000383ffff */
[----:B------:R-:W-:Y:S05]  /*7140*/  BRA `(.L_x_150) ;  /* 0xffffffdc00547947 */ /* 0x000fea000383ffff */
.L_x_107:
[----:B-1----:R-:W-:Y:S04]  /*7150*/  MOV R0, UR43 ;  /* 0x0000002b00007c02 */ /* 0x002fe80008000f00 */
[----:B------:R1:W2:Y:S03]  /*7160*/  SYNCS.PHASECHK.TRANS64.TRYWAIT P1, [R0+URZ+0x50], R3 ;  /* 0x00005003000075a7 */ /* 0x0002a600080211ff */
[----:B--2---:R-:W-:Y:S05]  /*7170*/  @!P1 NANOSLEEP.SYNCS 0x989680 ;  /* 0x009896800000995d */ /* 0x004fea0003900000 */
[----:B------:R-:W2:Y:S02]  /*7180*/  @!P1 SYNCS.PHASECHK.TRANS64 P1, [R0+URZ+0x50], R3 ;  /* 0x00005003000095a7 */ /* 0x000ea400080210ff */
[----:B--2---:R-:W-:Y:S05]  /*7190*/  @!P1 BRA `(.L_x_107) ;  /* 0xfffffffc00ec9947 */ /* 0x004fea000383ffff */
[----:B------:R-:W-:Y:S05]  /*71a0*/  BRA `(.L_x_106) ;  /* 0xffffffe800347947 */ /* 0x000fea000383ffff */
.L_x_109:
[----:B------:R1:W1:Y:S02]  /*71b0*/  SYNCS.PHASECHK.TRANS64.TRYWAIT P1, [R113+URZ+0x90], R2 ;  /* 0x00009002710075a7 */ /* 0x00026400080211ff */
[----:B-1----:R-:W-:Y:S05]  /*71c0*/  @!P1 NANOSLEEP.SYNCS 0x989680 ;  /* 0x009896800000995d */ /* 0x002fea0003900000 */
[----:B------:R-:W1:Y:S02]  /*71d0*/  @!P1 SYNCS.PHASECHK.TRANS64 P1, [R113+URZ+0x90], R2 ;  /* 0x00009002710095a7 */ /* 0x000e6400080210ff */
[----:B-1----:R-:W-:Y:S05]  /*71e0*/  @!P1 BRA `(.L_x_109) ;  /* 0xfffffffc00f09947 */ /* 0x002fea000383ffff */
[----:B------:R-:W-:Y:S05]  /*71f0*/  BRA `(.L_x_108) ;  /* 0xffffffe800707947 */ /* 0x000fea000383ffff */
        .weak           $__internal_0_$__cuda_sm10x_tcgen05_guardrail_trap_col_being_dealloced_not_returned_by_alloc
        .type           $__internal_0_$__cuda_sm10x_tcgen05_guardrail_trap_col_being_dealloced_not_returned_by_alloc,@function
        .size           $__internal_0_$__cuda_sm10x_tcgen05_guardrail_trap_col_being_dealloced_not_returned_by_alloc,($__internal_1_$__cuda_sm10x_tcgen05_guardrail_trap_phase_invalid_during_alloc - $__internal_0_$__cuda_sm10x_tcgen05_guardrail_trap_col_being_dealloced_not_returned_by_alloc)
$__internal_0_$__cuda_sm10x_tcgen05_guardrail_trap_col_being_dealloced_not_returned_by_alloc:
[----:B------:R-:W-:Y:S05]  /*7200*/  BPT.TRAP 0x1 ;  /* 0x000000040000795c */ /* 0x000fea0000300000 */
[----:B------:R-:W-:-:S04]  /*7210*/  HFMA2 R3, -RZ, RZ, 0, 0 ;  /* 0x00000000ff037431 */ /* 0x000fc800000001ff */
[----:B------:R-:W-:Y:S05]  /*7220*/  RET.REL.NODEC R2 `(_ZN7cutlass13device_kernelINS_4gemm6kernel13GemmUniversalIN4cute5tupleIJiiiiEEENS1_10collective13CollectiveMmaINS1_35MainloopSm100TmaUmmaWarpSpecializedILi5ELi2ELi4ENS5_IJNS4_1CILi2EEENSA_ILi1EEESC_EEEEENS5_IJNSA_ILi128EEENSA_ILi64EEENSA_ILi32EEEEEENS_12float_e4m3_tENS5_IJlSC_lEEESJ_SK_NS4_8TiledMMAINS4_8MMA_AtomIJNS4_10MMA_TraitsINS4_25SM100_MMA_F8F6F4_2x1SM_SSEJSJ_SJ_fSF_SG_NS4_17integral_constantINS4_4UMMA5MajorELSR_0EEESS_NSP_INSQ_7ScaleInELST_0EEESU_EEEEEENS4_6LayoutINS5_IJSC_SC_SC_EEENS5_IJNSA_ILi0EEESZ_SZ_EEEEENS5_IJNS4_10UnderscoreES12_S12_EEEEENS4_18SM100_TMA_2SM_LOADENS4_14ComposedLayoutINS4_7SwizzleILi1ELi4ELi3EEENS4_18smem_ptr_flag_bitsILi8EEENSX_INS5_IJNSA_ILi8EEESH_EEENS5_IJSH_SC_EEEEEEEvNS4_8identityES15_S1F_vS1G_EENS_8epilogue10collective18CollectiveEpilogueINS1I_23Sm100TmaWarpSpecializedILi1ELi1ELi32ELb0ELb0EEEJNS5_IJSG_SG_SH_EEENS5_IJNSX_ISG_SC_EES1O_EEESJ_SK_SJ_SK_NS1I_6fusion15FusionCallbacksIS1M_NS1Q_17LinearCombinationISJ_fSJ_fLNS_15FloatRoundStyleE2EEES1N_S1P_JEEENS4_5SM1004TMEM4LOAD26SM100_TMEM_LOAD_32dp32b32xENS4_13SM90_TMA_LOADENS16_INS17_ILi2ELi4ELi3EEES1A_NSX_INS5_IJS1B_SG_EEENS5_IJSG_SC_EEEEEEENS4_39AutoVectorizingCopyWithAssumedAlignmentILi128EEENS4_14SM90_TMA_STOREES25_S27_S27_EEEvvEEEEvNT_6ParamsE) ;  /* 0xffffff8c02747950 */ /* 0x000fea0003c3ffff */
        .weak           $__internal_1_$__cuda_sm10x_tcgen05_guardrail_trap_phase_invalid_during_alloc
        .type           $__internal_1_$__cuda_sm10x_tcgen05_guardrail_trap_phase_invalid_during_alloc,@function
        .size           $__internal_1_$__cuda_sm10x_tcgen05_guardrail_trap_phase_invalid_during_alloc,($__internal_2_$__cuda_sm10x_tcgen05_guardrail_trap_unallocated_columns_being_dealloced - $__internal_1_$__cuda_sm10x_tcgen05_guardrail_trap_phase_invalid_during_alloc)
$__internal_1_$__cuda_sm10x_tcgen05_guardrail_trap_phase_invalid_during_alloc:
[----:B------:R-:W-:Y:S05]  /*7230*/  BPT.TRAP 0x1 ;  /* 0x000000040000795c */ /* 0x000fea0000300000 */
[----:B------:R-:W-:-:S04]  /*7240*/  MOV R3, 0x0 ;  /* 0x0000000000037802 */ /* 0x000fc80000000f00 */
[----:B------:R-:W-:Y:S05]  /*7250*/  RET.REL.NODEC R2 `(_ZN7cutlass13device_kernelINS_4gemm6kernel13GemmUniversalIN4cute5tupleIJiiiiEEENS1_10collective13CollectiveMmaINS1_35MainloopSm100TmaUmmaWarpSpecializedILi5ELi2ELi4ENS5_IJNS4_1CILi2EEENSA_ILi1EEESC_EEEEENS5_IJNSA_ILi128EEENSA_ILi64EEENSA_ILi32EEEEEENS_12float_e4m3_tENS5_IJlSC_lEEESJ_SK_NS4_8TiledMMAINS4_8MMA_AtomIJNS4_10MMA_TraitsINS4_25SM100_MMA_F8F6F4_2x1SM_SSEJSJ_SJ_fSF_SG_NS4_17integral_constantINS4_4UMMA5MajorELSR_0EEESS_NSP_INSQ_7ScaleInELST_0EEESU_EEEEEENS4_6LayoutINS5_IJSC_SC_SC_EEENS5_IJNSA_ILi0EEESZ_SZ_EEEEENS5_IJNS4_10UnderscoreES12_S12_EEEEENS4_18SM100_TMA_2SM_LOADENS4_14ComposedLayoutINS4_7SwizzleILi1ELi4ELi3EEENS4_18smem_ptr_flag_bitsILi8EEENSX_INS5_IJNSA_ILi8EEESH_EEENS5_IJSH_SC_EEEEEEEvNS4_8identityES15_S1F_vS1G_EENS_8epilogue10collective18CollectiveEpilogueINS1I_23Sm100TmaWarpSpecializedILi1ELi1ELi32ELb0ELb0EEEJNS5_IJSG_SG_SH_EEENS5_IJNSX_ISG_SC_EES1O_EEESJ_SK_SJ_SK_NS1I_6fusion15FusionCallbacksIS1M_NS1Q_17LinearCombinationISJ_fSJ_fLNS_15FloatRoundStyleE2EEES1N_S1P_JEEENS4_5SM1004TMEM4LOAD26SM100_TMEM_LOAD_32dp32b32xENS4_13SM90_TMA_LOADENS16_INS17_ILi2ELi4ELi3EEES1A_NSX_INS5_IJS1B_SG_EEENS5_IJSG_SC_EEEEEEENS4_39AutoVectorizingCopyWithAssumedAlignmentILi128EEENS4_14SM90_TMA_STOREES25_S27_S27_EEEvvEEEEvNT_6ParamsE) ;  /* 0xffffff8c02687950 */ /* 0x000fea0003c3ffff */
        .weak           $__internal_2_$__cuda_sm10x_tcgen05_guardrail_trap_unallocated_columns_being_dealloced
        .type           $__internal_2_$__cuda_sm10x_tcgen05_guardrail_trap_unallocated_columns_being_dealloced,@function
        .size           $__internal_2_$__cuda_sm10x_tcgen05_guardrail_trap_unallocated_columns_being_dealloced,(.L_x_152 - $__internal_2_$__cuda_sm10x_tcgen05_guardrail_trap_unallocated_columns_being_dealloced)
$__internal_2_$__cuda_sm10x_tcgen05_guardrail_trap_unallocated_columns_being_dealloced:
[----:B------:R-:W-:Y:S05]  /*7260*/  BPT.TRAP 0x1 ;  /* 0x000000040000795c */ /* 0x000fea0000300000 */
[----:B------:R-:W-:-:S04]  /*7270*/  HFMA2 R3, -RZ, RZ, 0, 0 ;  /* 0x00000000ff037431 */ /* 0x000fc800000001ff */
[----:B------:R-:W-:Y:S05]  /*7280*/  RET.REL.NODEC R2 `(_ZN7cutlass13device_kernelINS_4gemm6kernel13GemmUniversalIN4cute5tupleIJiiiiEEENS1_10collective13CollectiveMmaINS1_35MainloopSm100TmaUmmaWarpSpecializedILi5ELi2ELi4ENS5_IJNS4_1CILi2EEENSA_ILi1EEESC_EEEEENS5_IJNSA_ILi128EEENSA_ILi64EEENSA_ILi32EEEEEENS_12float_e4m3_tENS5_IJlSC_lEEESJ_SK_NS4_8TiledMMAINS4_8MMA_AtomIJNS4_10MMA_TraitsINS4_25SM100_MMA_F8F6F4_2x1SM_SSEJSJ_SJ_fSF_SG_NS4_17integral_constantINS4_4UMMA5MajorELSR_0EEESS_NSP_INSQ_7ScaleInELST_0EEESU_EEEEEENS4_6LayoutINS5_IJSC_SC_SC_EEENS5_IJNSA_ILi0EEESZ_SZ_EEEEENS5_IJNS4_10UnderscoreES12_S12_EEEEENS4_18SM100_TMA_2SM_LOADENS4_14ComposedLayoutINS4_7SwizzleILi1ELi4ELi3EEENS4_18smem_ptr_flag_bitsILi8EEENSX_INS5_IJNSA_ILi8EEESH_EEENS5_IJSH_SC_EEEEEEEvNS4_8identityES15_S1F_vS1G_EENS_8epilogue10collective18CollectiveEpilogueINS1I_23Sm100TmaWarpSpecializedILi1ELi1ELi32ELb0ELb0EEEJNS5_IJSG_SG_SH_EEENS5_IJNSX_ISG_SC_EES1O_EEESJ_SK_SJ_SK_NS1I_6fusion15FusionCallbacksIS1M_NS1Q_17LinearCombinationISJ_fSJ_fLNS_15FloatRoundStyleE2EEES1N_S1P_JEEENS4_5SM1004TMEM4LOAD26SM100_TMEM_LOAD_32dp32b32xENS4_13SM90_TMA_LOADENS16_INS17_ILi2ELi4ELi3EEES1A_NSX_INS5_IJS1B_SG_EEENS5_IJSG_SC_EEEEEEENS4_39AutoVectorizingCopyWithAssumedAlignmentILi128EEENS4_14SM90_TMA_STOREES25_S27_S27_EEEvvEEEEvNT_6ParamsE) ;  /* 0xffffff8c025c7950 */ /* 0x000fea0003c3ffff */
.L_x_151:
[----:B------:R-:W-:-:S00]  /*7290*/  BRA `(.L_x_151) ;  /* 0xfffffffc00fc7947 */ /* 0x000fc0000383ffff */
[----:B------:R-:W-:-:S00]  /*72a0*/  NOP ;  /* 0x0000000000007918 */ /* 0x000fc00000000000 */
        /* <DEDUP_REMOVED lines=13> */
.L_x_152:


//--------------------- .nv.global.init           --------------------------
	.section	.nv.global.init,"aw",@progbits
.nv.global.init:
	.type		$str$27,@object
	.size		$str$27,($str$28 - $str$27)
$str$27:
        /*0000*/ 	.byte	0x28, 0x61, 0x64, 0x64, 0x72, 0x65, 0x73, 0x73, 0x20, 0x26, 0x20, 0x6d, 0x61, 0x73, 0x6b, 0x29
        /*0010*/ 	.byte	0x20, 0x3d, 0x3d, 0x20, 0x30, 0x00
	.type		$str$28,@object
	.size		$str$28,($str$26 - $str$28)
$str$28:
        /*0016*/ 	.byte	0x2f, 0x74, 0x6d, 0x70, 0x2f, 0x63, 0x75, 0x74, 0x6c, 0x61, 0x73, 0x73, 0x5f, 0x73, 0x77, 0x65
        /*0026*/ 	.byte	0x65, 0x70, 0x5f, 0x73, 0x72, 0x63, 0x2f, 0x69, 0x6e, 0x63, 0x6c, 0x75, 0x64, 0x65, 0x2f, 0x63
        /*0036*/ 	.byte	0x75, 0x74, 0x65, 0x2f, 0x70, 0x6f, 0x69, 0x6e, 0x74, 0x65, 0x72, 0x5f, 0x66, 0x6c, 0x61, 0x67
        /*0046*/ 	.byte	0x67, 0x65, 0x64, 0x2e, 0x68, 0x70, 0x70, 0x00
	.type		$str$26,@object
	.size		$str$26,($str$25 - $str$26)
$str$26:
        /*004e*/ 	.byte	0x2f, 0x74, 0x6d, 0x70, 0x2f, 0x63, 0x75, 0x74, 0x6c, 0x61, 0x73, 0x73, 0x5f, 0x73, 0x77, 0x65
        /*005e*/ 	.byte	0x65, 0x70, 0x5f, 0x73, 0x72, 0x63, 0x2f, 0x69, 0x6e, 0x63, 0x6c, 0x75, 0x64, 0x65, 0x2f, 0x63
        /*006e*/ 	.byte	0x75, 0x74, 0x65, 0x2f, 0x61, 0x74, 0x6f, 0x6d, 0x2f, 0x63, 0x6f, 0x70, 0x79, 0x5f, 0x74, 0x72
        /*007e*/ 	.byte	0x61, 0x69, 0x74, 0x73, 0x5f, 0x73, 0x6d, 0x31, 0x30, 0x30, 0x2e, 0x68, 0x70, 0x70, 0x00
	.type		$str$25,@object
	.size		$str$25,(__unnamed_1 - $str$25)
$str$25:
        /*008d*/ 	.byte	0x28, 0x28, 0x75, 0x69, 0x6e, 0x74, 0x33, 0x32, 0x5f, 0x74, 0x28, 0x74, 0x68, 0x72, 0x65, 0x61
        /*009d*/ 	.byte	0x64, 0x49, 0x64, 0x78, 0x2e, 0x78, 0x29, 0x20, 0x2f, 0x20, 0x33, 0x32, 0x29, 0x20, 0x25, 0x20
        /*00ad*/ 	.byte	0x34, 0x29, 0x20, 0x3d, 0x3d, 0x20, 0x28, 0x28, 0x28, 0x74, 0x6d, 0x65, 0x6d, 0x5f, 0x61, 0x64
        /*00bd*/ 	.byte	0x64, 0x72, 0x20, 0x3e, 0x3e, 0x20, 0x31, 0x36, 0x29, 0x20, 0x2f, 0x20, 0x33, 0x32, 0x29, 0x20
        /*00cd*/ 	.byte	0x25, 0x20, 0x34, 0x29, 0x00
	.type		__unnamed_1,@object
	.size		__unnamed_1,(__unnamed_2 - __unnamed_1)
__unnamed_1:
        /*00d2*/ 	.byte	0x61, 0x75, 0x74, 0x6f, 0x20, 0x63, 0x75, 0x74, 0x65, 0x3a, 0x3a, 0x61, 0x73, 0x5f, 0x70, 0x6f
        /* <DEDUP_REMOVED lines=24> */
        /*0262*/ 	.byte	0x3c, 0x34, 0x30, 0x39, 0x36, 0x3e, 0x3e, 0x3e, 0x3e, 0x5d, 0x00
	.type		__unnamed_2,@object
	.size		__unnamed_2,(.L_2 - __unnamed_2)
__unnamed_2:
        /* <DEDUP_REMOVED lines=40> */
        /*04ed*/ 	.byte	0x74, 0x65, 0x3a, 0x3a, 0x43, 0x3c, 0x30, 0x3e, 0x3e, 0x3e, 0x3e, 0x5d, 0x00
.L_2:


//--------------------- .nv.shared._ZN7cutlass13device_kernelINS_4gemm6kernel13GemmUniversalIN4cute5tupleIJiiiiEEENS1_10collective13CollectiveMmaINS1_35MainloopSm100TmaUmmaWarpSpecializedILi5ELi2ELi4ENS5_IJNS4_1CILi2EEENSA_ILi1EEESC_EEEEENS5_IJNSA_ILi128EEENSA_ILi64EEENSA_ILi32EEEEEENS_12float_e4m3_tENS5_IJlSC_lEEESJ_SK_NS4_8TiledMMAINS4_8MMA_AtomIJNS4_10MMA_TraitsINS4_25SM100_MMA_F8F6F4_2x1SM_SSEJSJ_SJ_fSF_SG_NS4_17integral_constantINS4_4UMMA5MajorELSR_0EEESS_NSP_INSQ_7ScaleInELST_0EEESU_EEEEEENS4_6LayoutINS5_IJSC_SC_SC_EEENS5_IJNSA_ILi0EEESZ_SZ_EEEEENS5_IJNS4_10UnderscoreES12_S12_EEEEENS4_18SM100_TMA_2SM_LOADENS4_14ComposedLayoutINS4_7SwizzleILi1ELi4ELi3EEENS4_18smem_ptr_flag_bitsILi8EEENSX_INS5_IJNSA_ILi8EEESH_EEENS5_IJSH_SC_EEEEEEEvNS4_8identityES15_S1F_vS1G_EENS_8epilogue10collective18CollectiveEpilogueINS1I_23Sm100TmaWarpSpecializedILi1ELi1ELi32ELb0ELb0EEEJNS5_IJSG_SG_SH_EEENS5_IJNSX_ISG_SC_EES1O_EEESJ_SK_SJ_SK_NS1I_6fusion15FusionCallbacksIS1M_NS1Q_17LinearCombinationISJ_fSJ_fLNS_15FloatRoundStyleE2EEES1N_S1P_JEEENS4_5SM1004TMEM4LOAD26SM100_TMEM_LOAD_32dp32b32xENS4_13SM90_TMA_LOADENS16_INS17_ILi2ELi4ELi3EEES1A_NSX_INS5_IJS1B_SG_EEENS5_IJSG_SC_EEEEEEENS4_39AutoVectorizingCopyWithAssumedAlignmentILi128EEENS4_14SM90_TMA_STOREES25_S27_S27_EEEvvEEEEvNT_6ParamsE --------------------------
	.section	.nv.shared._ZN7cutlass13device_kernelINS_4gemm6kernel13GemmUniversalIN4cute5tupleIJiiiiEEENS1_10collective13CollectiveMmaINS1_35MainloopSm100TmaUmmaWarpSpecializedILi5ELi2ELi4ENS5_IJNS4_1CILi2EEENSA_ILi1EEESC_EEEEENS5_IJNSA_ILi128EEENSA_ILi64EEENSA_ILi32EEEEEENS_12float_e4m3_tENS5_IJlSC_lEEESJ_SK_NS4_8TiledMMAINS4_8MMA_AtomIJNS4_10MMA_TraitsINS4_25SM100_MMA_F8F6F4_2x1SM_SSEJSJ_SJ_fSF_SG_NS4_17integral_constantINS4_4UMMA5MajorELSR_0EEESS_NSP_INSQ_7ScaleInELST_0EEESU_EEEEEENS4_6LayoutINS5_IJSC_SC_SC_EEENS5_IJNSA_ILi0EEESZ_SZ_EEEEENS5_IJNS4_10UnderscoreES12_S12_EEEEENS4_18SM100_TMA_2SM_LOADENS4_14ComposedLayoutINS4_7SwizzleILi1ELi4ELi3EEENS4_18smem_ptr_flag_bitsILi8EEENSX_INS5_IJNSA_ILi8EEESH_EEENS5_IJSH_SC_EEEEEEEvNS4_8identityES15_S1F_vS1G_EENS_8epilogue10collective18CollectiveEpilogueINS1I_23Sm100TmaWarpSpecializedILi1ELi1ELi32ELb0ELb0EEEJNS5_IJSG_SG_SH_EEENS5_IJNSX_ISG_SC_EES1O_EEESJ_SK_SJ_SK_NS1I_6fusion15FusionCallbacksIS1M_NS1Q_17LinearCombinationISJ_fSJ_fLNS_15FloatRoundStyleE2EEES1N_S1P_JEEENS4_5SM1004TMEM4LOAD26SM100_TMEM_LOAD_32dp32b32xENS4_13SM90_TMA_LOADENS16_INS17_ILi2ELi4ELi3EEES1A_NSX_INS5_IJS1B_SG_EEENS5_IJSG_SC_EEEEEEENS4_39AutoVectorizingCopyWithAssumedAlignmentILi128EEENS4_14SM90_TMA_STOREES25_S27_S27_EEEvvEEEEvNT_6ParamsE,"aw",@nobits
	.sectionflags	@""
	.align	16
	.zero		1024


//--------------------- .nv.shared.reserved.0     --------------------------
	.section	.nv.shared.reserved.0,"aw",@nobits
	.weak		__nv_reservedSMEM_offset_0_alias
	.size		__nv_reservedSMEM_offset_0_alias, 0, 64
	.other		__nv_reservedSMEM_offset_0_alias,@"STO_CUDA_RESERVED_SHARED STV_DEFAULT"
__nv_reservedSMEM_offset_0_alias:
	.zero		0
.nv.shared.reserved.0:
	.zero		64
	.weak		__nv_reservedSMEM_tcgen05_partition
	.type		__nv_reservedSMEM_tcgen05_partition,@object
	.size		__nv_reservedSMEM_tcgen05_partition,(.L_0 - __nv_reservedSMEM_tcgen05_partition)
__nv_reservedSMEM_tcgen05_partition:
	.zero		32
.L_0:


//--------------------- .nv.global                --------------------------
	.section	.nv.global,"aw",@nobits
.nv.global:
	.type		_ZN39_INTERNAL_bd4fb4a8_4_k_cu_2f29500e_88924cute1_E,@object
	.size		_ZN39_INTERNAL_bd4fb4a8_4_k_cu_2f29500e_88924cute1_E,(_ZN39_INTERNAL_bd4fb4a8_4_k_cu_2f29500e_88924cuda3std3__45__cpo6cbeginE - _ZN39_INTERNAL_bd4fb4a8_4_k_cu_2f29500e_88924cute1_E)
_ZN39_INTERNAL_bd4fb4a8_4_k_cu_2f29500e_88924cute1_E:
	.zero		1
	.type		_ZN39_INTERNAL_bd4fb4a8_4_k_cu_2f29500e_88924cuda3std3__45__cpo6cbeginE,@object
	.size		_ZN39_INTERNAL_bd4fb4a8_4_k_cu_2f29500e_88924cuda3std3__45__cpo6cbeginE,(_ZN39_INTERNAL_bd4fb4a8_4_k_cu_2f29500e_88924cuda3std3__48in_placeE - _ZN39_INTERNAL_bd4fb4a8_4_k_cu_2f29500e_88924cuda3std3__45__cpo6cbeginE)
_ZN39_INTERNAL_bd4fb4a8_4_k_cu_2f29500e_88924cuda3std3__45__cpo6cbeginE:
	.zero		1
	.type		_ZN39_INTERNAL_bd4fb4a8_4_k_cu_2f29500e_88924cuda3std3__48in_placeE,@object
	.size		_ZN39_INTERNAL_bd4fb4a8_4_k_cu_2f29500e_88924cuda3std3__48in_placeE,(_ZN39_INTERNAL_bd4fb4a8_4_k_cu_2f29500e_88924cuda3std6ranges3__45__cpo9iter_moveE - _ZN39_INTERNAL_bd4fb4a8_4_k_cu_2f29500e_88924cuda3std3__48in_placeE)
_ZN39_INTERNAL_bd4fb4a8_4_k_cu_2f29500e_88924cuda3std3__48in_placeE:
	.zero		1
	.type		_ZN39_INTERNAL_bd4fb4a8_4_k_cu_2f29500e_88924cuda3std6ranges3__45__cpo9iter_moveE,@object
	.size		_ZN39_INTERNAL_bd4fb4a8_4_k_cu_2f29500e_88924cuda3std6ranges3__45__cpo9iter_moveE,(_ZN39_INTERNAL_bd4fb4a8_4_k_cu_2f29500e_88924cuda3std3__45__cpo5beginE - _ZN39_INTERNAL_bd4fb4a8_4_k_cu_2f29500e_88924cuda3std6ranges3__45__cpo9iter_moveE)
_ZN39_INTERNAL_bd4fb4a8_4_k_cu_2f29500e_88924cuda3std6ranges3__45__cpo9iter_moveE:
	.zero		1
	.type		_ZN39_INTERNAL_bd4fb4a8_4_k_cu_2f29500e_88924cuda3std3__45__cpo5beginE,@object
	.size		_ZN39_INTERNAL_bd4fb4a8_4_k_cu_2f29500e_88924cuda3std3__45__cpo5beginE,(_ZN39_INTERNAL_bd4fb4a8_4_k_cu_2f29500e_88924cuda3std3__441_GLOBAL__N__bd4fb4a8_4_k_cu_2f29500e_88926ignoreE - _ZN39_INTERNAL_bd4fb4a8_4_k_cu_2f29500e_88924cuda3std3__45__cpo5beginE)
_ZN39_INTERNAL_bd4fb4a8_4_k_cu_2f29500e_88924cuda3std3__45__cpo5beginE:
	.zero		1
	.type		_ZN39_INTERNAL_bd4fb4a8_4_k_cu_2f29500e_88924cuda3std3__441_GLOBAL__N__bd4fb4a8_4_k_cu_2f29500e_88926ignoreE,@object
	.size		_ZN39_INTERNAL_bd4fb4a8_4_k_cu_2f29500e_88924cuda3std3__441_GLOBAL__N__bd4fb4a8_4_k_cu_2f29500e_88926ignoreE,(_ZN39_INTERNAL_bd4fb4a8_4_k_cu_2f29500e_88924cute7productE - _ZN39_INTERNAL_bd4fb4a8_4_k_cu_2f29500e_88924cuda3std3__441_GLOBAL__N__bd4fb4a8_4_k_cu_2f29500e_88926ignoreE)
_ZN39_INTERNAL_bd4fb4a8_4_k_cu_2f29500e_88924cuda3std3__441_GLOBAL__N__bd4fb4a8_4_k_cu_2f29500e_88926ignoreE:
	.zero		1
	.type		_ZN39_INTERNAL_bd4fb4a8_4_k_cu_2f29500e_88924cute7productE,@object
	.size		_ZN39_INTERNAL_bd4fb4a8_4_k_cu_2f29500e_88924cute7productE,(_ZN39_INTERNAL_bd4fb4a8_4_k_cu_2f29500e_88924cuda3std3__45__cpo3endE - _ZN39_INTERNAL_bd4fb4a8_4_k_cu_2f29500e_88924cute7productE)
_ZN39_INTERNAL_bd4fb4a8_4_k_cu_2f29500e_88924cute7productE:
	.zero		1
	.type		_ZN39_INTERNAL_bd4fb4a8_4_k_cu_2f29500e_88924cuda3std3__45__cpo3endE,@object
	.size		_ZN39_INTERNAL_bd4fb4a8_4_k_cu_2f29500e_88924cuda3std3__45__cpo3endE,(_ZN39_INTERNAL_bd4fb4a8_4_k_cu_2f29500e_88924cuda3std3__419piecewise_constructE - _ZN39_INTERNAL_bd4fb4a8_4_k_cu_2f29500e_88924cuda3std3__45__cpo3endE)
_ZN39_INTERNAL_bd4fb4a8_4_k_cu_2f29500e_88924cuda3std3__45__cpo3endE:
	.zero		1
	.type		_ZN39_INTERNAL_bd4fb4a8_4_k_cu_2f29500e_88924cuda3std3__419piecewise_constructE,@object
	.size		_ZN39_INTERNAL_bd4fb4a8_4_k_cu_2f29500e_88924cuda3std3__419piecewise_constructE,(_ZN39_INTERNAL_bd4fb4a8_4_k_cu_2f29500e_88924cuda3std3__45__cpo4cendE - _ZN39_INTERNAL_bd4fb4a8_4_k_cu_2f29500e_88924cuda3std3__419piecewise_constructE)
_ZN39_INTERNAL_bd4fb4a8_4_k_cu_2f29500e_88924cuda3std3__419piecewise_constructE:
	.zero		1
	.type		_ZN39_INTERNAL_bd4fb4a8_4_k_cu_2f29500e_88924cuda3std3__45__cpo4cendE,@object
	.size		_ZN39_INTERNAL_bd4fb4a8_4_k_cu_2f29500e_88924cuda3std3__45__cpo4cendE,(_ZN39_INTERNAL_bd4fb4a8_4_k_cu_2f29500e_88924cuda3std6ranges3__45__cpo4swapE - _ZN39_INTERNAL_bd4fb4a8_4_k_cu_2f29500e_88924cuda3std3__45__cpo4cendE)
_ZN39_INTERNAL_bd4fb4a8_4_k_cu_2f29500e_88924cuda3std3__45__cpo4cendE:
	.zero		1
	.type		_ZN39_INTERNAL_bd4fb4a8_4_k_cu_2f29500e_88924cuda3std6ranges3__45__cpo4swapE,@object
	.size		_ZN39_INTERNAL_bd4fb4a8_4_k_cu_2f29500e_88924cuda3std6ranges3__45__cpo4swapE,(.L_10 - _ZN39_INTERNAL_bd4fb4a8_4_k_cu_2f29500e_88924cuda3std6ranges3__45__cpo4swapE)
_ZN39_INTERNAL_bd4fb4a8_4_k_cu_2f29500e_88924cuda3std6ranges3__45__cpo4swapE:
	.zero		1
.L_10:


//--------------------- .nv.constant0._ZN7cutlass13device_kernelINS_4gemm6kernel13GemmUniversalIN4cute5tupleIJiiiiEEENS1_10collective13CollectiveMmaINS1_35MainloopSm100TmaUmmaWarpSpecializedILi5ELi2ELi4ENS5_IJNS4_1CILi2EEENSA_ILi1EEESC_EEEEENS5_IJNSA_ILi128EEENSA_ILi64EEENSA_ILi32EEEEEENS_12float_e4m3_tENS5_IJlSC_lEEESJ_SK_NS4_8TiledMMAINS4_8MMA_AtomIJNS4_10MMA_TraitsINS4_25SM100_MMA_F8F6F4_2x1SM_SSEJSJ_SJ_fSF_SG_NS4_17integral_constantINS4_4UMMA5MajorELSR_0EEESS_NSP_INSQ_7ScaleInELST_0EEESU_EEEEEENS4_6LayoutINS5_IJSC_SC_SC_EEENS5_IJNSA_ILi0EEESZ_SZ_EEEEENS5_IJNS4_10UnderscoreES12_S12_EEEEENS4_18SM100_TMA_2SM_LOADENS4_14ComposedLayoutINS4_7SwizzleILi1ELi4ELi3EEENS4_18smem_ptr_flag_bitsILi8EEENSX_INS5_IJNSA_ILi8EEESH_EEENS5_IJSH_SC_EEEEEEEvNS4_8identityES15_S1F_vS1G_EENS_8epilogue10collective18CollectiveEpilogueINS1I_23Sm100TmaWarpSpecializedILi1ELi1ELi32ELb0ELb0EEEJNS5_IJSG_SG_SH_EEENS5_IJNSX_ISG_SC_EES1O_EEESJ_SK_SJ_SK_NS1I_6fusion15FusionCallbacksIS1M_NS1Q_17LinearCombinationISJ_fSJ_fLNS_15FloatRoundStyleE2EEES1N_S1P_JEEENS4_5SM1004TMEM4LOAD26SM100_TMEM_LOAD_32dp32b32xENS4_13SM90_TMA_LOADENS16_INS17_ILi2ELi4ELi3EEES1A_NSX_INS5_IJS1B_SG_EEENS5_IJSG_SC_EEEEEEENS4_39AutoVectorizingCopyWithAssumedAlignmentILi128EEENS4_14SM90_TMA_STOREES25_S27_S27_EEEvvEEEEvNT_6ParamsE --------------------------
	.section	.nv.constant0._ZN7cutlass13device_kernelINS_4gemm6kernel13GemmUniversalIN4cute5tupleIJiiiiEEENS1_10collective13CollectiveMmaINS1_35MainloopSm100TmaUmmaWarpSpecializedILi5ELi2ELi4ENS5_IJNS4_1CILi2EEENSA_ILi1EEESC_EEEEENS5_IJNSA_ILi128EEENSA_ILi64EEENSA_ILi32EEEEEENS_12float_e4m3_tENS5_IJlSC_lEEESJ_SK_NS4_8TiledMMAINS4_8MMA_AtomIJNS4_10MMA_TraitsINS4_25SM100_MMA_F8F6F4_2x1SM_SSEJSJ_SJ_fSF_SG_NS4_17integral_constantINS4_4UMMA5MajorELSR_0EEESS_NSP_INSQ_7ScaleInELST_0EEESU_EEEEEENS4_6LayoutINS5_IJSC_SC_SC_EEENS5_IJNSA_ILi0EEESZ_SZ_EEEEENS5_IJNS4_10UnderscoreES12_S12_EEEEENS4_18SM100_TMA_2SM_LOADENS4_14ComposedLayoutINS4_7SwizzleILi1ELi4ELi3EEENS4_18smem_ptr_flag_bitsILi8EEENSX_INS5_IJNSA_ILi8EEESH_EEENS5_IJSH_SC_EEEEEEEvNS4_8identityES15_S1F_vS1G_EENS_8epilogue10collective18CollectiveEpilogueINS1I_23Sm100TmaWarpSpecializedILi1ELi1ELi32ELb0ELb0EEEJNS5_IJSG_SG_SH_EEENS5_IJNSX_ISG_SC_EES1O_EEESJ_SK_SJ_SK_NS1I_6fusion15FusionCallbacksIS1M_NS1Q_17LinearCombinationISJ_fSJ_fLNS_15FloatRoundStyleE2EEES1N_S1P_JEEENS4_5SM1004TMEM4LOAD26SM100_TMEM_LOAD_32dp32b32xENS4_13SM90_TMA_LOADENS16_INS17_ILi2ELi4ELi3EEES1A_NSX_INS5_IJS1B_SG_EEENS5_IJSG_SC_EEEEEEENS4_39AutoVectorizingCopyWithAssumedAlignmentILi128EEENS4_14SM90_TMA_STOREES25_S27_S27_EEEvvEEEEvNT_6ParamsE,"a",@progbits
	.sectionflags	@""
	.align	4
.nv.constant0._ZN7cutlass13device_kernelINS_4gemm6kernel13GemmUniversalIN4cute5tupleIJiiiiEEENS1_10collective13CollectiveMmaINS1_35MainloopSm100TmaUmmaWarpSpecializedILi5ELi2ELi4ENS5_IJNS4_1CILi2EEENSA_ILi1EEESC_EEEEENS5_IJNSA_ILi128EEENSA_ILi64EEENSA_ILi32EEEEEENS_12float_e4m3_tENS5_IJlSC_lEEESJ_SK_NS4_8TiledMMAINS4_8MMA_AtomIJNS4_10MMA_TraitsINS4_25SM100_MMA_F8F6F4_2x1SM_SSEJSJ_SJ_fSF_SG_NS4_17integral_constantINS4_4UMMA5MajorELSR_0EEESS_NSP_INSQ_7ScaleInELST_0EEESU_EEEEEENS4_6LayoutINS5_IJSC_SC_SC_EEENS5_IJNSA_ILi0EEESZ_SZ_EEEEENS5_IJNS4_10UnderscoreES12_S12_EEEEENS4_18SM100_TMA_2SM_LOADENS4_14ComposedLayoutINS4_7SwizzleILi1ELi4ELi3EEENS4_18smem_ptr_flag_bitsILi8EEENSX_INS5_IJNSA_ILi8EEESH_EEENS5_IJSH_SC_EEEEEEEvNS4_8identityES15_S1F_vS1G_EENS_8epilogue10collective18CollectiveEpilogueINS1I_23Sm100TmaWarpSpecializedILi1ELi1ELi32ELb0ELb0EEEJNS5_IJSG_SG_SH_EEENS5_IJNSX_ISG_SC_EES1O_EEESJ_SK_SJ_SK_NS1I_6fusion15FusionCallbacksIS1M_NS1Q_17LinearCombinationISJ_fSJ_fLNS_15FloatRoundStyleE2EEES1N_S1P_JEEENS4_5SM1004TMEM4LOAD26SM100_TMEM_LOAD_32dp32b32xENS4_13SM90_TMA_LOADENS16_INS17_ILi2ELi4ELi3EEES1A_NSX_INS5_IJS1B_SG_EEENS5_IJSG_SC_EEEEEEENS4_39AutoVectorizingCopyWithAssumedAlignmentILi128EEENS4_14SM90_TMA_STOREES25_S27_S27_EEEvvEEEEvNT_6ParamsE:
	.zero		2944


//--------------------- SYMBOLS --------------------------

	.type		.nv.reservedSmem.offset0,@object
	.size		.nv.reservedSmem.offset0,0x4
	.type		.nv.reservedSmem.cap,@object
	.size		.nv.reservedSmem.cap,0x4
	.type		__assertfail,@function
